//
// Generated by NVIDIA NVVM Compiler
//
// Compiler Build ID: CL-36424714
// Cuda compilation tools, release 13.0, V13.0.88
// Based on NVVM 20.0.0
//

.version 9.0
.target sm_100
.address_size 64

	// .globl	_Z19HiddenLayer_SigmoidPdS_S_S_S_iiii

.visible .entry _Z19HiddenLayer_SigmoidPdS_S_S_S_iiii(
	.param .u64 .ptr .align 1 _Z19HiddenLayer_SigmoidPdS_S_S_S_iiii_param_0,
	.param .u64 .ptr .align 1 _Z19HiddenLayer_SigmoidPdS_S_S_S_iiii_param_1,
	.param .u64 .ptr .align 1 _Z19HiddenLayer_SigmoidPdS_S_S_S_iiii_param_2,
	.param .u64 .ptr .align 1 _Z19HiddenLayer_SigmoidPdS_S_S_S_iiii_param_3,
	.param .u64 .ptr .align 1 _Z19HiddenLayer_SigmoidPdS_S_S_S_iiii_param_4,
	.param .u32 _Z19HiddenLayer_SigmoidPdS_S_S_S_iiii_param_5,
	.param .u32 _Z19HiddenLayer_SigmoidPdS_S_S_S_iiii_param_6,
	.param .u32 _Z19HiddenLayer_SigmoidPdS_S_S_S_iiii_param_7,
	.param .u32 _Z19HiddenLayer_SigmoidPdS_S_S_S_iiii_param_8
)
{
	.reg .pred 	%p<16>;
	.reg .b32 	%r<57>;
	.reg .b32 	%f<3>;
	.reg .b64 	%rd<62>;
	.reg .b64 	%fd<98>;

	ld.param.u64 	%rd9, [_Z19HiddenLayer_SigmoidPdS_S_S_S_iiii_param_0];
	ld.param.u64 	%rd10, [_Z19HiddenLayer_SigmoidPdS_S_S_S_iiii_param_1];
	ld.param.u64 	%rd7, [_Z19HiddenLayer_SigmoidPdS_S_S_S_iiii_param_3];
	ld.param.u64 	%rd8, [_Z19HiddenLayer_SigmoidPdS_S_S_S_iiii_param_4];
	ld.param.u32 	%r22, [_Z19HiddenLayer_SigmoidPdS_S_S_S_iiii_param_5];
	ld.param.u32 	%r23, [_Z19HiddenLayer_SigmoidPdS_S_S_S_iiii_param_6];
	ld.param.u32 	%r24, [_Z19HiddenLayer_SigmoidPdS_S_S_S_iiii_param_7];
	ld.param.u32 	%r25, [_Z19HiddenLayer_SigmoidPdS_S_S_S_iiii_param_8];
	cvta.to.global.u64 	%rd1, %rd9;
	cvta.to.global.u64 	%rd2, %rd10;
	mov.u32 	%r26, %tid.y;
	mov.u32 	%r27, %ctaid.y;
	mov.u32 	%r28, %ntid.y;
	mad.lo.s32 	%r1, %r27, %r28, %r26;
	mov.u32 	%r29, %tid.x;
	mov.u32 	%r30, %ctaid.x;
	mov.u32 	%r31, %ntid.x;
	mad.lo.s32 	%r2, %r30, %r31, %r29;
	setp.ge.s32 	%p1, %r1, %r24;
	setp.ge.s32 	%p2, %r2, %r25;
	or.pred  	%p3, %p1, %p2;
	@%p3 bra 	$L__BB0_17;
	setp.lt.s32 	%p4, %r22, 1;
	mov.f64 	%fd96, 0d0000000000000000;
	@%p4 bra 	$L__BB0_13;
	mul.lo.s32 	%r3, %r1, 196;
	and.b32  	%r4, %r22, 7;
	setp.lt.u32 	%p5, %r22, 8;
	mov.f64 	%fd96, 0d0000000000000000;
	mov.b32 	%r55, 0;
	@%p5 bra 	$L__BB0_5;
	and.b32  	%r55, %r22, 2147483640;
	neg.s32 	%r53, %r55;
	shl.b32 	%r7, %r23, 3;
	mul.wide.u32 	%rd11, %r3, 8;
	add.s64 	%rd12, %rd11, %rd2;
	add.s64 	%rd61, %rd12, 32;
	mov.f64 	%fd96, 0d0000000000000000;
	mul.wide.s32 	%rd15, %r23, 8;
	mov.u32 	%r52, %r2;
$L__BB0_4:
	.pragma "nounroll";
	ld.global.f64 	%fd22, [%rd61+-32];
	mul.wide.s32 	%rd13, %r52, 8;
	add.s64 	%rd14, %rd1, %rd13;
	ld.global.f64 	%fd23, [%rd14];
	fma.rn.f64 	%fd24, %fd22, %fd23, %fd96;
	ld.global.f64 	%fd25, [%rd61+-24];
	add.s64 	%rd16, %rd14, %rd15;
	ld.global.f64 	%fd26, [%rd16];
	fma.rn.f64 	%fd27, %fd25, %fd26, %fd24;
	ld.global.f64 	%fd28, [%rd61+-16];
	add.s64 	%rd17, %rd16, %rd15;
	ld.global.f64 	%fd29, [%rd17];
	fma.rn.f64 	%fd30, %fd28, %fd29, %fd27;
	ld.global.f64 	%fd31, [%rd61+-8];
	add.s64 	%rd18, %rd17, %rd15;
	ld.global.f64 	%fd32, [%rd18];
	fma.rn.f64 	%fd33, %fd31, %fd32, %fd30;
	ld.global.f64 	%fd34, [%rd61];
	add.s64 	%rd19, %rd18, %rd15;
	ld.global.f64 	%fd35, [%rd19];
	fma.rn.f64 	%fd36, %fd34, %fd35, %fd33;
	ld.global.f64 	%fd37, [%rd61+8];
	add.s64 	%rd20, %rd19, %rd15;
	ld.global.f64 	%fd38, [%rd20];
	fma.rn.f64 	%fd39, %fd37, %fd38, %fd36;
	ld.global.f64 	%fd40, [%rd61+16];
	add.s64 	%rd21, %rd20, %rd15;
	ld.global.f64 	%fd41, [%rd21];
	fma.rn.f64 	%fd42, %fd40, %fd41, %fd39;
	ld.global.f64 	%fd43, [%rd61+24];
	add.s64 	%rd22, %rd21, %rd15;
	ld.global.f64 	%fd44, [%rd22];
	fma.rn.f64 	%fd96, %fd43, %fd44, %fd42;
	add.s32 	%r53, %r53, 8;
	add.s32 	%r52, %r52, %r7;
	add.s64 	%rd61, %rd61, 64;
	setp.ne.s32 	%p6, %r53, 0;
	@%p6 bra 	$L__BB0_4;
$L__BB0_5:
	setp.eq.s32 	%p7, %r4, 0;
	@%p7 bra 	$L__BB0_13;
	and.b32  	%r13, %r22, 3;
	setp.lt.u32 	%p8, %r4, 4;
	@%p8 bra 	$L__BB0_8;
	add.s32 	%r33, %r55, %r3;
	mul.wide.u32 	%rd23, %r33, 8;
	add.s64 	%rd24, %rd2, %rd23;
	ld.global.f64 	%fd46, [%rd24];
	mad.lo.s32 	%r34, %r55, %r23, %r2;
	mul.wide.s32 	%rd25, %r34, 8;
	add.s64 	%rd26, %rd1, %rd25;
	ld.global.f64 	%fd47, [%rd26];
	fma.rn.f64 	%fd48, %fd46, %fd47, %fd96;
	cvt.u64.u32 	%rd27, %r3;
	cvt.u64.u32 	%rd28, %r55;
	add.s64 	%rd29, %rd28, %rd27;
	shl.b64 	%rd30, %rd29, 3;
	add.s64 	%rd31, %rd2, %rd30;
	ld.global.f64 	%fd49, [%rd31+8];
	mul.wide.s32 	%rd32, %r23, 8;
	add.s64 	%rd33, %rd26, %rd32;
	ld.global.f64 	%fd50, [%rd33];
	fma.rn.f64 	%fd51, %fd49, %fd50, %fd48;
	ld.global.f64 	%fd52, [%rd31+16];
	add.s64 	%rd34, %rd33, %rd32;
	ld.global.f64 	%fd53, [%rd34];
	fma.rn.f64 	%fd54, %fd52, %fd53, %fd51;
	ld.global.f64 	%fd55, [%rd31+24];
	add.s64 	%rd35, %rd34, %rd32;
	ld.global.f64 	%fd56, [%rd35];
	fma.rn.f64 	%fd96, %fd55, %fd56, %fd54;
	add.s32 	%r55, %r55, 4;
$L__BB0_8:
	setp.eq.s32 	%p9, %r13, 0;
	@%p9 bra 	$L__BB0_13;
	setp.eq.s32 	%p10, %r13, 1;
	@%p10 bra 	$L__BB0_11;
	add.s32 	%r35, %r55, %r3;
	mul.wide.u32 	%rd36, %r35, 8;
	add.s64 	%rd37, %rd2, %rd36;
	ld.global.f64 	%fd58, [%rd37];
	mad.lo.s32 	%r36, %r55, %r23, %r2;
	mul.wide.s32 	%rd38, %r36, 8;
	add.s64 	%rd39, %rd1, %rd38;
	ld.global.f64 	%fd59, [%rd39];
	fma.rn.f64 	%fd60, %fd58, %fd59, %fd96;
	cvt.u64.u32 	%rd40, %r3;
	cvt.u64.u32 	%rd41, %r55;
	add.s64 	%rd42, %rd41, %rd40;
	shl.b64 	%rd43, %rd42, 3;
	add.s64 	%rd44, %rd2, %rd43;
	ld.global.f64 	%fd61, [%rd44+8];
	mul.wide.s32 	%rd45, %r23, 8;
	add.s64 	%rd46, %rd39, %rd45;
	ld.global.f64 	%fd62, [%rd46];
	fma.rn.f64 	%fd96, %fd61, %fd62, %fd60;
	add.s32 	%r55, %r55, 2;
$L__BB0_11:
	and.b32  	%r37, %r22, 1;
	setp.eq.b32 	%p11, %r37, 1;
	not.pred 	%p12, %p11;
	@%p12 bra 	$L__BB0_13;
	add.s32 	%r38, %r55, %r3;
	mul.wide.u32 	%rd47, %r38, 8;
	add.s64 	%rd48, %rd2, %rd47;
	ld.global.f64 	%fd63, [%rd48];
	mad.lo.s32 	%r39, %r55, %r23, %r2;
	mul.wide.s32 	%rd49, %r39, 8;
	add.s64 	%rd50, %rd1, %rd49;
	ld.global.f64 	%fd64, [%rd50];
	fma.rn.f64 	%fd96, %fd63, %fd64, %fd96;
$L__BB0_13:
	ld.param.u64 	%rd60, [_Z19HiddenLayer_SigmoidPdS_S_S_S_iiii_param_2];
	cvta.to.global.u64 	%rd51, %rd60;
	mul.wide.u32 	%rd52, %r1, 8;
	add.s64 	%rd53, %rd51, %rd52;
	ld.global.f64 	%fd65, [%rd53];
	add.f64 	%fd66, %fd96, %fd65;
	mad.lo.s32 	%r18, %r23, %r1, %r2;
	cvta.to.global.u64 	%rd54, %rd8;
	mul.wide.s32 	%rd55, %r18, 8;
	add.s64 	%rd56, %rd54, %rd55;
	st.global.f64 	[%rd56], %fd66;
	mov.f64 	%fd67, 0d0000000000000000;
	sub.f64 	%fd13, %fd67, %fd66;
	fma.rn.f64 	%fd68, %fd13, 0d3FF71547652B82FE, 0d4338000000000000;
	{
	.reg .b32 %temp; 
	mov.b64 	{%r19, %temp}, %fd68;
	}
	mov.f64 	%fd69, 0dC338000000000000;
	add.rn.f64 	%fd70, %fd68, %fd69;
	fma.rn.f64 	%fd71, %fd70, 0dBFE62E42FEFA39EF, %fd13;
	fma.rn.f64 	%fd72, %fd70, 0dBC7ABC9E3B39803F, %fd71;
	fma.rn.f64 	%fd73, %fd72, 0d3E5ADE1569CE2BDF, 0d3E928AF3FCA213EA;
	fma.rn.f64 	%fd74, %fd73, %fd72, 0d3EC71DEE62401315;
	fma.rn.f64 	%fd75, %fd74, %fd72, 0d3EFA01997C89EB71;
	fma.rn.f64 	%fd76, %fd75, %fd72, 0d3F2A01A014761F65;
	fma.rn.f64 	%fd77, %fd76, %fd72, 0d3F56C16C1852B7AF;
	fma.rn.f64 	%fd78, %fd77, %fd72, 0d3F81111111122322;
	fma.rn.f64 	%fd79, %fd78, %fd72, 0d3FA55555555502A1;
	fma.rn.f64 	%fd80, %fd79, %fd72, 0d3FC5555555555511;
	fma.rn.f64 	%fd81, %fd80, %fd72, 0d3FE000000000000B;
	fma.rn.f64 	%fd82, %fd81, %fd72, 0d3FF0000000000000;
	fma.rn.f64 	%fd83, %fd82, %fd72, 0d3FF0000000000000;
	{
	.reg .b32 %temp; 
	mov.b64 	{%r20, %temp}, %fd83;
	}
	{
	.reg .b32 %temp; 
	mov.b64 	{%temp, %r21}, %fd83;
	}
	shl.b32 	%r40, %r19, 20;
	add.s32 	%r41, %r40, %r21;
	mov.b64 	%fd97, {%r20, %r41};
	{
	.reg .b32 %temp; 
	mov.b64 	{%temp, %r42}, %fd13;
	}
	mov.b32 	%f2, %r42;
	abs.f32 	%f1, %f2;
	setp.lt.f32 	%p13, %f1, 0f4086232B;
	@%p13 bra 	$L__BB0_16;
	setp.lt.f64 	%p14, %fd13, 0d0000000000000000;
	add.f64 	%fd84, %fd13, 0d7FF0000000000000;
	selp.f64 	%fd97, 0d0000000000000000, %fd84, %p14;
	setp.geu.f32 	%p15, %f1, 0f40874800;
	@%p15 bra 	$L__BB0_16;
	shr.u32 	%r43, %r19, 31;
	add.s32 	%r44, %r19, %r43;
	shr.s32 	%r45, %r44, 1;
	shl.b32 	%r46, %r45, 20;
	add.s32 	%r47, %r21, %r46;
	mov.b64 	%fd85, {%r20, %r47};
	sub.s32 	%r48, %r19, %r45;
	shl.b32 	%r49, %r48, 20;
	add.s32 	%r50, %r49, 1072693248;
	mov.b32 	%r51, 0;
	mov.b64 	%fd86, {%r51, %r50};
	mul.f64 	%fd97, %fd86, %fd85;
$L__BB0_16:
	add.f64 	%fd87, %fd97, 0d3FF0000000000000;
	rcp.rn.f64 	%fd88, %fd87;
	cvta.to.global.u64 	%rd57, %rd7;
	add.s64 	%rd59, %rd57, %rd55;
	st.global.f64 	[%rd59], %fd88;
$L__BB0_17:
	ret;

}
	// .globl	_Z16HiddenLayer_ReLUPdS_S_S_S_iiii
.visible .entry _Z16HiddenLayer_ReLUPdS_S_S_S_iiii(
	.param .u64 .ptr .align 1 _Z16HiddenLayer_ReLUPdS_S_S_S_iiii_param_0,
	.param .u64 .ptr .align 1 _Z16HiddenLayer_ReLUPdS_S_S_S_iiii_param_1,
	.param .u64 .ptr .align 1 _Z16HiddenLayer_ReLUPdS_S_S_S_iiii_param_2,
	.param .u64 .ptr .align 1 _Z16HiddenLayer_ReLUPdS_S_S_S_iiii_param_3,
	.param .u64 .ptr .align 1 _Z16HiddenLayer_ReLUPdS_S_S_S_iiii_param_4,
	.param .u32 _Z16HiddenLayer_ReLUPdS_S_S_S_iiii_param_5,
	.param .u32 _Z16HiddenLayer_ReLUPdS_S_S_S_iiii_param_6,
	.param .u32 _Z16HiddenLayer_ReLUPdS_S_S_S_iiii_param_7,
	.param .u32 _Z16HiddenLayer_ReLUPdS_S_S_S_iiii_param_8
)
{
	.reg .pred 	%p<14>;
	.reg .b32 	%r<42>;
	.reg .b64 	%rd<61>;
	.reg .b64 	%fd<72>;

	ld.param.u64 	%rd9, [_Z16HiddenLayer_ReLUPdS_S_S_S_iiii_param_0];
	ld.param.u64 	%rd10, [_Z16HiddenLayer_ReLUPdS_S_S_S_iiii_param_1];
	ld.param.u64 	%rd7, [_Z16HiddenLayer_ReLUPdS_S_S_S_iiii_param_3];
	ld.param.u64 	%rd8, [_Z16HiddenLayer_ReLUPdS_S_S_S_iiii_param_4];
	ld.param.u32 	%r18, [_Z16HiddenLayer_ReLUPdS_S_S_S_iiii_param_5];
	ld.param.u32 	%r19, [_Z16HiddenLayer_ReLUPdS_S_S_S_iiii_param_6];
	ld.param.u32 	%r20, [_Z16HiddenLayer_ReLUPdS_S_S_S_iiii_param_7];
	ld.param.u32 	%r21, [_Z16HiddenLayer_ReLUPdS_S_S_S_iiii_param_8];
	cvta.to.global.u64 	%rd1, %rd9;
	cvta.to.global.u64 	%rd2, %rd10;
	mov.u32 	%r22, %tid.y;
	mov.u32 	%r23, %ctaid.y;
	mov.u32 	%r24, %ntid.y;
	mad.lo.s32 	%r1, %r23, %r24, %r22;
	mov.u32 	%r25, %tid.x;
	mov.u32 	%r26, %ctaid.x;
	mov.u32 	%r27, %ntid.x;
	mad.lo.s32 	%r2, %r26, %r27, %r25;
	setp.ge.s32 	%p1, %r1, %r20;
	setp.ge.s32 	%p2, %r2, %r21;
	or.pred  	%p3, %p1, %p2;
	@%p3 bra 	$L__BB1_14;
	setp.lt.s32 	%p4, %r18, 1;
	mov.f64 	%fd71, 0d0000000000000000;
	@%p4 bra 	$L__BB1_13;
	mul.lo.s32 	%r3, %r1, 196;
	and.b32  	%r4, %r18, 7;
	setp.lt.u32 	%p5, %r18, 8;
	mov.f64 	%fd71, 0d0000000000000000;
	mov.b32 	%r40, 0;
	@%p5 bra 	$L__BB1_5;
	and.b32  	%r40, %r18, 2147483640;
	neg.s32 	%r38, %r40;
	shl.b32 	%r7, %r19, 3;
	mul.wide.u32 	%rd11, %r3, 8;
	add.s64 	%rd12, %rd11, %rd2;
	add.s64 	%rd60, %rd12, 32;
	mov.f64 	%fd71, 0d0000000000000000;
	mul.wide.s32 	%rd15, %r19, 8;
	mov.u32 	%r37, %r2;
$L__BB1_4:
	.pragma "nounroll";
	ld.global.f64 	%fd17, [%rd60+-32];
	mul.wide.s32 	%rd13, %r37, 8;
	add.s64 	%rd14, %rd1, %rd13;
	ld.global.f64 	%fd18, [%rd14];
	fma.rn.f64 	%fd19, %fd17, %fd18, %fd71;
	ld.global.f64 	%fd20, [%rd60+-24];
	add.s64 	%rd16, %rd14, %rd15;
	ld.global.f64 	%fd21, [%rd16];
	fma.rn.f64 	%fd22, %fd20, %fd21, %fd19;
	ld.global.f64 	%fd23, [%rd60+-16];
	add.s64 	%rd17, %rd16, %rd15;
	ld.global.f64 	%fd24, [%rd17];
	fma.rn.f64 	%fd25, %fd23, %fd24, %fd22;
	ld.global.f64 	%fd26, [%rd60+-8];
	add.s64 	%rd18, %rd17, %rd15;
	ld.global.f64 	%fd27, [%rd18];
	fma.rn.f64 	%fd28, %fd26, %fd27, %fd25;
	ld.global.f64 	%fd29, [%rd60];
	add.s64 	%rd19, %rd18, %rd15;
	ld.global.f64 	%fd30, [%rd19];
	fma.rn.f64 	%fd31, %fd29, %fd30, %fd28;
	ld.global.f64 	%fd32, [%rd60+8];
	add.s64 	%rd20, %rd19, %rd15;
	ld.global.f64 	%fd33, [%rd20];
	fma.rn.f64 	%fd34, %fd32, %fd33, %fd31;
	ld.global.f64 	%fd35, [%rd60+16];
	add.s64 	%rd21, %rd20, %rd15;
	ld.global.f64 	%fd36, [%rd21];
	fma.rn.f64 	%fd37, %fd35, %fd36, %fd34;
	ld.global.f64 	%fd38, [%rd60+24];
	add.s64 	%rd22, %rd21, %rd15;
	ld.global.f64 	%fd39, [%rd22];
	fma.rn.f64 	%fd71, %fd38, %fd39, %fd37;
	add.s32 	%r38, %r38, 8;
	add.s32 	%r37, %r37, %r7;
	add.s64 	%rd60, %rd60, 64;
	setp.ne.s32 	%p6, %r38, 0;
	@%p6 bra 	$L__BB1_4;
$L__BB1_5:
	setp.eq.s32 	%p7, %r4, 0;
	@%p7 bra 	$L__BB1_13;
	and.b32  	%r13, %r18, 3;
	setp.lt.u32 	%p8, %r4, 4;
	@%p8 bra 	$L__BB1_8;
	add.s32 	%r29, %r40, %r3;
	mul.wide.u32 	%rd23, %r29, 8;
	add.s64 	%rd24, %rd2, %rd23;
	ld.global.f64 	%fd41, [%rd24];
	mad.lo.s32 	%r30, %r40, %r19, %r2;
	mul.wide.s32 	%rd25, %r30, 8;
	add.s64 	%rd26, %rd1, %rd25;
	ld.global.f64 	%fd42, [%rd26];
	fma.rn.f64 	%fd43, %fd41, %fd42, %fd71;
	cvt.u64.u32 	%rd27, %r3;
	cvt.u64.u32 	%rd28, %r40;
	add.s64 	%rd29, %rd28, %rd27;
	shl.b64 	%rd30, %rd29, 3;
	add.s64 	%rd31, %rd2, %rd30;
	ld.global.f64 	%fd44, [%rd31+8];
	mul.wide.s32 	%rd32, %r19, 8;
	add.s64 	%rd33, %rd26, %rd32;
	ld.global.f64 	%fd45, [%rd33];
	fma.rn.f64 	%fd46, %fd44, %fd45, %fd43;
	ld.global.f64 	%fd47, [%rd31+16];
	add.s64 	%rd34, %rd33, %rd32;
	ld.global.f64 	%fd48, [%rd34];
	fma.rn.f64 	%fd49, %fd47, %fd48, %fd46;
	ld.global.f64 	%fd50, [%rd31+24];
	add.s64 	%rd35, %rd34, %rd32;
	ld.global.f64 	%fd51, [%rd35];
	fma.rn.f64 	%fd71, %fd50, %fd51, %fd49;
	add.s32 	%r40, %r40, 4;
$L__BB1_8:
	setp.eq.s32 	%p9, %r13, 0;
	@%p9 bra 	$L__BB1_13;
	setp.eq.s32 	%p10, %r13, 1;
	@%p10 bra 	$L__BB1_11;
	add.s32 	%r31, %r40, %r3;
	mul.wide.u32 	%rd36, %r31, 8;
	add.s64 	%rd37, %rd2, %rd36;
	ld.global.f64 	%fd53, [%rd37];
	mad.lo.s32 	%r32, %r40, %r19, %r2;
	mul.wide.s32 	%rd38, %r32, 8;
	add.s64 	%rd39, %rd1, %rd38;
	ld.global.f64 	%fd54, [%rd39];
	fma.rn.f64 	%fd55, %fd53, %fd54, %fd71;
	cvt.u64.u32 	%rd40, %r3;
	cvt.u64.u32 	%rd41, %r40;
	add.s64 	%rd42, %rd41, %rd40;
	shl.b64 	%rd43, %rd42, 3;
	add.s64 	%rd44, %rd2, %rd43;
	ld.global.f64 	%fd56, [%rd44+8];
	mul.wide.s32 	%rd45, %r19, 8;
	add.s64 	%rd46, %rd39, %rd45;
	ld.global.f64 	%fd57, [%rd46];
	fma.rn.f64 	%fd71, %fd56, %fd57, %fd55;
	add.s32 	%r40, %r40, 2;
$L__BB1_11:
	and.b32  	%r33, %r18, 1;
	setp.eq.b32 	%p11, %r33, 1;
	not.pred 	%p12, %p11;
	@%p12 bra 	$L__BB1_13;
	add.s32 	%r34, %r40, %r3;
	mul.wide.u32 	%rd47, %r34, 8;
	add.s64 	%rd48, %rd2, %rd47;
	ld.global.f64 	%fd58, [%rd48];
	mad.lo.s32 	%r35, %r40, %r19, %r2;
	mul.wide.s32 	%rd49, %r35, 8;
	add.s64 	%rd50, %rd1, %rd49;
	ld.global.f64 	%fd59, [%rd50];
	fma.rn.f64 	%fd71, %fd58, %fd59, %fd71;
$L__BB1_13:
	ld.param.u64 	%rd59, [_Z16HiddenLayer_ReLUPdS_S_S_S_iiii_param_2];
	cvta.to.global.u64 	%rd51, %rd59;
	mul.wide.u32 	%rd52, %r1, 8;
	add.s64 	%rd53, %rd51, %rd52;
	ld.global.f64 	%fd60, [%rd53];
	add.f64 	%fd61, %fd71, %fd60;
	mad.lo.s32 	%r36, %r19, %r1, %r2;
	cvta.to.global.u64 	%rd54, %rd8;
	mul.wide.s32 	%rd55, %r36, 8;
	add.s64 	%rd56, %rd54, %rd55;
	st.global.f64 	[%rd56], %fd61;
	setp.gt.f64 	%p13, %fd61, 0d0000000000000000;
	selp.f64 	%fd62, 0d3FF0000000000000, 0d0000000000000000, %p13;
	mul.f64 	%fd63, %fd61, %fd62;
	cvta.to.global.u64 	%rd57, %rd7;
	add.s64 	%rd58, %rd57, %rd55;
	st.global.f64 	[%rd58], %fd63;
$L__BB1_14:
	ret;

}
	// .globl	_Z11OutputLayerPdS_S_S_iiii
.visible .entry _Z11OutputLayerPdS_S_S_iiii(
	.param .u64 .ptr .align 1 _Z11OutputLayerPdS_S_S_iiii_param_0,
	.param .u64 .ptr .align 1 _Z11OutputLayerPdS_S_S_iiii_param_1,
	.param .u64 .ptr .align 1 _Z11OutputLayerPdS_S_S_iiii_param_2,
	.param .u64 .ptr .align 1 _Z11OutputLayerPdS_S_S_iiii_param_3,
	.param .u32 _Z11OutputLayerPdS_S_S_iiii_param_4,
	.param .u32 _Z11OutputLayerPdS_S_S_iiii_param_5,
	.param .u32 _Z11OutputLayerPdS_S_S_iiii_param_6,
	.param .u32 _Z11OutputLayerPdS_S_S_iiii_param_7
)
{
	.reg .pred 	%p<13>;
	.reg .b32 	%r<42>;
	.reg .b64 	%rd<59>;
	.reg .b64 	%fd<70>;

	ld.param.u64 	%rd8, [_Z11OutputLayerPdS_S_S_iiii_param_0];
	ld.param.u64 	%rd9, [_Z11OutputLayerPdS_S_S_iiii_param_1];
	ld.param.u64 	%rd6, [_Z11OutputLayerPdS_S_S_iiii_param_2];
	ld.param.u64 	%rd7, [_Z11OutputLayerPdS_S_S_iiii_param_3];
	ld.param.u32 	%r21, [_Z11OutputLayerPdS_S_S_iiii_param_4];
	ld.param.u32 	%r22, [_Z11OutputLayerPdS_S_S_iiii_param_5];
	ld.param.u32 	%r23, [_Z11OutputLayerPdS_S_S_iiii_param_6];
	ld.param.u32 	%r24, [_Z11OutputLayerPdS_S_S_iiii_param_7];
	cvta.to.global.u64 	%rd1, %rd8;
	cvta.to.global.u64 	%rd2, %rd9;
	mov.u32 	%r1, %tid.y;
	mov.u32 	%r2, %ctaid.y;
	mov.u32 	%r3, %ntid.y;
	mad.lo.s32 	%r4, %r2, %r3, %r1;
	mov.u32 	%r25, %tid.x;
	mov.u32 	%r26, %ctaid.x;
	mov.u32 	%r27, %ntid.x;
	mad.lo.s32 	%r5, %r26, %r27, %r25;
	setp.ge.s32 	%p1, %r4, %r23;
	setp.ge.s32 	%p2, %r5, %r24;
	or.pred  	%p3, %p1, %p2;
	@%p3 bra 	$L__BB2_14;
	setp.lt.s32 	%p4, %r21, 1;
	mov.f64 	%fd69, 0d0000000000000000;
	@%p4 bra 	$L__BB2_13;
	mul.lo.s32 	%r6, %r4, 20;
	and.b32  	%r7, %r21, 7;
	setp.lt.u32 	%p5, %r21, 8;
	mov.f64 	%fd69, 0d0000000000000000;
	mov.b32 	%r40, 0;
	@%p5 bra 	$L__BB2_5;
	and.b32  	%r40, %r21, 2147483640;
	neg.s32 	%r38, %r40;
	shl.b32 	%r10, %r22, 3;
	mul.wide.u32 	%rd10, %r3, %r2;
	cvt.u64.u32 	%rd11, %r1;
	add.s64 	%rd12, %rd10, %rd11;
	mad.lo.s64 	%rd13, %rd12, 160, %rd2;
	add.s64 	%rd58, %rd13, 32;
	mov.f64 	%fd69, 0d0000000000000000;
	mul.wide.s32 	%rd16, %r22, 8;
	mov.u32 	%r37, %r5;
$L__BB2_4:
	.pragma "nounroll";
	ld.global.f64 	%fd17, [%rd58+-32];
	mul.wide.s32 	%rd14, %r37, 8;
	add.s64 	%rd15, %rd1, %rd14;
	ld.global.f64 	%fd18, [%rd15];
	fma.rn.f64 	%fd19, %fd17, %fd18, %fd69;
	ld.global.f64 	%fd20, [%rd58+-24];
	add.s64 	%rd17, %rd15, %rd16;
	ld.global.f64 	%fd21, [%rd17];
	fma.rn.f64 	%fd22, %fd20, %fd21, %fd19;
	ld.global.f64 	%fd23, [%rd58+-16];
	add.s64 	%rd18, %rd17, %rd16;
	ld.global.f64 	%fd24, [%rd18];
	fma.rn.f64 	%fd25, %fd23, %fd24, %fd22;
	ld.global.f64 	%fd26, [%rd58+-8];
	add.s64 	%rd19, %rd18, %rd16;
	ld.global.f64 	%fd27, [%rd19];
	fma.rn.f64 	%fd28, %fd26, %fd27, %fd25;
	ld.global.f64 	%fd29, [%rd58];
	add.s64 	%rd20, %rd19, %rd16;
	ld.global.f64 	%fd30, [%rd20];
	fma.rn.f64 	%fd31, %fd29, %fd30, %fd28;
	ld.global.f64 	%fd32, [%rd58+8];
	add.s64 	%rd21, %rd20, %rd16;
	ld.global.f64 	%fd33, [%rd21];
	fma.rn.f64 	%fd34, %fd32, %fd33, %fd31;
	ld.global.f64 	%fd35, [%rd58+16];
	add.s64 	%rd22, %rd21, %rd16;
	ld.global.f64 	%fd36, [%rd22];
	fma.rn.f64 	%fd37, %fd35, %fd36, %fd34;
	ld.global.f64 	%fd38, [%rd58+24];
	add.s64 	%rd23, %rd22, %rd16;
	ld.global.f64 	%fd39, [%rd23];
	fma.rn.f64 	%fd69, %fd38, %fd39, %fd37;
	add.s32 	%r38, %r38, 8;
	add.s32 	%r37, %r37, %r10;
	add.s64 	%rd58, %rd58, 64;
	setp.ne.s32 	%p6, %r38, 0;
	@%p6 bra 	$L__BB2_4;
$L__BB2_5:
	setp.eq.s32 	%p7, %r7, 0;
	@%p7 bra 	$L__BB2_13;
	and.b32  	%r16, %r21, 3;
	setp.lt.u32 	%p8, %r7, 4;
	@%p8 bra 	$L__BB2_8;
	add.s32 	%r29, %r40, %r6;
	mul.wide.u32 	%rd24, %r29, 8;
	add.s64 	%rd25, %rd2, %rd24;
	ld.global.f64 	%fd41, [%rd25];
	mad.lo.s32 	%r30, %r40, %r22, %r5;
	mul.wide.s32 	%rd26, %r30, 8;
	add.s64 	%rd27, %rd1, %rd26;
	ld.global.f64 	%fd42, [%rd27];
	fma.rn.f64 	%fd43, %fd41, %fd42, %fd69;
	cvt.u64.u32 	%rd28, %r6;
	cvt.u64.u32 	%rd29, %r40;
	add.s64 	%rd30, %rd29, %rd28;
	shl.b64 	%rd31, %rd30, 3;
	add.s64 	%rd32, %rd2, %rd31;
	ld.global.f64 	%fd44, [%rd32+8];
	mul.wide.s32 	%rd33, %r22, 8;
	add.s64 	%rd34, %rd27, %rd33;
	ld.global.f64 	%fd45, [%rd34];
	fma.rn.f64 	%fd46, %fd44, %fd45, %fd43;
	ld.global.f64 	%fd47, [%rd32+16];
	add.s64 	%rd35, %rd34, %rd33;
	ld.global.f64 	%fd48, [%rd35];
	fma.rn.f64 	%fd49, %fd47, %fd48, %fd46;
	ld.global.f64 	%fd50, [%rd32+24];
	add.s64 	%rd36, %rd35, %rd33;
	ld.global.f64 	%fd51, [%rd36];
	fma.rn.f64 	%fd69, %fd50, %fd51, %fd49;
	add.s32 	%r40, %r40, 4;
$L__BB2_8:
	setp.eq.s32 	%p9, %r16, 0;
	@%p9 bra 	$L__BB2_13;
	setp.eq.s32 	%p10, %r16, 1;
	@%p10 bra 	$L__BB2_11;
	add.s32 	%r31, %r40, %r6;
	mul.wide.u32 	%rd37, %r31, 8;
	add.s64 	%rd38, %rd2, %rd37;
	ld.global.f64 	%fd53, [%rd38];
	mad.lo.s32 	%r32, %r40, %r22, %r5;
	mul.wide.s32 	%rd39, %r32, 8;
	add.s64 	%rd40, %rd1, %rd39;
	ld.global.f64 	%fd54, [%rd40];
	fma.rn.f64 	%fd55, %fd53, %fd54, %fd69;
	cvt.u64.u32 	%rd41, %r6;
	cvt.u64.u32 	%rd42, %r40;
	add.s64 	%rd43, %rd42, %rd41;
	shl.b64 	%rd44, %rd43, 3;
	add.s64 	%rd45, %rd2, %rd44;
	ld.global.f64 	%fd56, [%rd45+8];
	mul.wide.s32 	%rd46, %r22, 8;
	add.s64 	%rd47, %rd40, %rd46;
	ld.global.f64 	%fd57, [%rd47];
	fma.rn.f64 	%fd69, %fd56, %fd57, %fd55;
	add.s32 	%r40, %r40, 2;
$L__BB2_11:
	and.b32  	%r33, %r21, 1;
	setp.eq.b32 	%p11, %r33, 1;
	not.pred 	%p12, %p11;
	@%p12 bra 	$L__BB2_13;
	add.s32 	%r34, %r40, %r6;
	mul.wide.u32 	%rd48, %r34, 8;
	add.s64 	%rd49, %rd2, %rd48;
	ld.global.f64 	%fd58, [%rd49];
	mad.lo.s32 	%r35, %r40, %r22, %r5;
	mul.wide.s32 	%rd50, %r35, 8;
	add.s64 	%rd51, %rd1, %rd50;
	ld.global.f64 	%fd59, [%rd51];
	fma.rn.f64 	%fd69, %fd58, %fd59, %fd69;
$L__BB2_13:
	cvta.to.global.u64 	%rd52, %rd6;
	mul.wide.u32 	%rd53, %r4, 8;
	add.s64 	%rd54, %rd52, %rd53;
	ld.global.f64 	%fd60, [%rd54];
	add.f64 	%fd61, %fd69, %fd60;
	mad.lo.s32 	%r36, %r22, %r4, %r5;
	cvta.to.global.u64 	%rd55, %rd7;
	mul.wide.s32 	%rd56, %r36, 8;
	add.s64 	%rd57, %rd55, %rd56;
	st.global.f64 	[%rd57], %fd61;
$L__BB2_14:
	ret;

}
	// .globl	_Z7SoftmaxPdS_Piiii
.visible .entry _Z7SoftmaxPdS_Piiii(
	.param .u64 .ptr .align 1 _Z7SoftmaxPdS_Piiii_param_0,
	.param .u64 .ptr .align 1 _Z7SoftmaxPdS_Piiii_param_1,
	.param .u64 .ptr .align 1 _Z7SoftmaxPdS_Piiii_param_2,
	.param .u32 _Z7SoftmaxPdS_Piiii_param_3,
	.param .u32 _Z7SoftmaxPdS_Piiii_param_4,
	.param .u32 _Z7SoftmaxPdS_Piiii_param_5
)
{
	.reg .pred 	%p<68>;
	.reg .b32 	%r<200>;
	.reg .b32 	%f<13>;
	.reg .b64 	%rd<64>;
	.reg .b64 	%fd<267>;

	ld.param.u64 	%rd36, [_Z7SoftmaxPdS_Piiii_param_0];
	ld.param.u64 	%rd38, [_Z7SoftmaxPdS_Piiii_param_1];
	ld.param.u64 	%rd37, [_Z7SoftmaxPdS_Piiii_param_2];
	ld.param.u32 	%r63, [_Z7SoftmaxPdS_Piiii_param_3];
	ld.param.u32 	%r64, [_Z7SoftmaxPdS_Piiii_param_4];
	ld.param.u32 	%r65, [_Z7SoftmaxPdS_Piiii_param_5];
	cvta.to.global.u64 	%rd1, %rd38;
	mov.u32 	%r66, %tid.x;
	mov.u32 	%r67, %ctaid.x;
	mov.u32 	%r68, %ntid.x;
	mad.lo.s32 	%r1, %r67, %r68, %r66;
	setp.ge.s32 	%p1, %r1, %r65;
	@%p1 bra 	$L__BB3_103;
	cvta.to.global.u64 	%rd39, %rd36;
	cvta.to.global.u64 	%rd40, %rd37;
	mul.wide.s32 	%rd41, %r1, 8;
	add.s64 	%rd2, %rd39, %rd41;
	ld.global.f64 	%fd241, [%rd2];
	mul.wide.s32 	%rd42, %r1, 4;
	add.s64 	%rd3, %rd40, %rd42;
	mov.b32 	%r69, 1;
	st.global.u32 	[%rd3], %r69;
	setp.lt.s32 	%p2, %r64, 2;
	@%p2 bra 	$L__BB3_73;
	add.s32 	%r2, %r64, -1;
	add.s32 	%r71, %r64, -2;
	and.b32  	%r3, %r2, 15;
	setp.lt.u32 	%p3, %r71, 15;
	mov.b32 	%r186, 1;
	@%p3 bra 	$L__BB3_38;
	and.b32  	%r73, %r2, -16;
	neg.s32 	%r192, %r73;
	shl.b32 	%r5, %r63, 4;
	mov.b32 	%r191, 0;
	mul.wide.s32 	%rd17, %r63, 8;
	mov.u32 	%r190, %r63;
$L__BB3_4:
	.pragma "nounroll";
	mul.wide.s32 	%rd43, %r190, 8;
	add.s64 	%rd16, %rd2, %rd43;
	ld.global.f64 	%fd33, [%rd16];
	setp.leu.f64 	%p4, %fd33, %fd241;
	@%p4 bra 	$L__BB3_6;
	mov.b32 	%r74, 0;
	st.global.u32 	[%rd3], %r74;
	mov.f64 	%fd241, %fd33;
$L__BB3_6:
	add.s64 	%rd18, %rd16, %rd17;
	ld.global.f64 	%fd35, [%rd18];
	setp.leu.f64 	%p5, %fd35, %fd241;
	@%p5 bra 	$L__BB3_8;
	mov.b32 	%r75, 0;
	st.global.u32 	[%rd3], %r75;
	mov.f64 	%fd241, %fd35;
$L__BB3_8:
	add.s64 	%rd19, %rd18, %rd17;
	ld.global.f64 	%fd37, [%rd19];
	setp.leu.f64 	%p6, %fd37, %fd241;
	@%p6 bra 	$L__BB3_10;
	mov.b32 	%r76, 0;
	st.global.u32 	[%rd3], %r76;
	mov.f64 	%fd241, %fd37;
$L__BB3_10:
	add.s64 	%rd20, %rd19, %rd17;
	ld.global.f64 	%fd39, [%rd20];
	setp.leu.f64 	%p7, %fd39, %fd241;
	@%p7 bra 	$L__BB3_12;
	mov.b32 	%r77, 0;
	st.global.u32 	[%rd3], %r77;
	mov.f64 	%fd241, %fd39;
$L__BB3_12:
	add.s64 	%rd21, %rd20, %rd17;
	ld.global.f64 	%fd41, [%rd21];
	setp.leu.f64 	%p8, %fd41, %fd241;
	@%p8 bra 	$L__BB3_14;
	mov.b32 	%r78, 0;
	st.global.u32 	[%rd3], %r78;
	mov.f64 	%fd241, %fd41;
$L__BB3_14:
	add.s64 	%rd22, %rd21, %rd17;
	ld.global.f64 	%fd43, [%rd22];
	setp.leu.f64 	%p9, %fd43, %fd241;
	@%p9 bra 	$L__BB3_16;
	mov.b32 	%r79, 0;
	st.global.u32 	[%rd3], %r79;
	mov.f64 	%fd241, %fd43;
$L__BB3_16:
	add.s64 	%rd23, %rd22, %rd17;
	ld.global.f64 	%fd45, [%rd23];
	setp.leu.f64 	%p10, %fd45, %fd241;
	@%p10 bra 	$L__BB3_18;
	mov.b32 	%r80, 0;
	st.global.u32 	[%rd3], %r80;
	mov.f64 	%fd241, %fd45;
$L__BB3_18:
	add.s64 	%rd24, %rd23, %rd17;
	ld.global.f64 	%fd47, [%rd24];
	setp.leu.f64 	%p11, %fd47, %fd241;
	@%p11 bra 	$L__BB3_20;
	mov.b32 	%r81, 0;
	st.global.u32 	[%rd3], %r81;
	mov.f64 	%fd241, %fd47;
$L__BB3_20:
	add.s64 	%rd25, %rd24, %rd17;
	ld.global.f64 	%fd49, [%rd25];
	setp.leu.f64 	%p12, %fd49, %fd241;
	@%p12 bra 	$L__BB3_22;
	mov.b32 	%r82, 0;
	st.global.u32 	[%rd3], %r82;
	mov.f64 	%fd241, %fd49;
$L__BB3_22:
	add.s64 	%rd26, %rd25, %rd17;
	ld.global.f64 	%fd51, [%rd26];
	setp.leu.f64 	%p13, %fd51, %fd241;
	@%p13 bra 	$L__BB3_24;
	mov.b32 	%r83, 0;
	st.global.u32 	[%rd3], %r83;
	mov.f64 	%fd241, %fd51;
$L__BB3_24:
	add.s64 	%rd27, %rd26, %rd17;
	ld.global.f64 	%fd53, [%rd27];
	setp.leu.f64 	%p14, %fd53, %fd241;
	@%p14 bra 	$L__BB3_26;
	mov.b32 	%r84, 0;
	st.global.u32 	[%rd3], %r84;
	mov.f64 	%fd241, %fd53;
$L__BB3_26:
	add.s64 	%rd28, %rd27, %rd17;
	ld.global.f64 	%fd55, [%rd28];
	setp.leu.f64 	%p15, %fd55, %fd241;
	@%p15 bra 	$L__BB3_28;
	mov.b32 	%r85, 0;
	st.global.u32 	[%rd3], %r85;
	mov.f64 	%fd241, %fd55;
$L__BB3_28:
	add.s64 	%rd29, %rd28, %rd17;
	ld.global.f64 	%fd57, [%rd29];
	setp.leu.f64 	%p16, %fd57, %fd241;
	@%p16 bra 	$L__BB3_30;
	mov.b32 	%r86, 0;
	st.global.u32 	[%rd3], %r86;
	mov.f64 	%fd241, %fd57;
$L__BB3_30:
	add.s64 	%rd30, %rd29, %rd17;
	ld.global.f64 	%fd59, [%rd30];
	setp.leu.f64 	%p17, %fd59, %fd241;
	@%p17 bra 	$L__BB3_32;
	mov.b32 	%r87, 0;
	st.global.u32 	[%rd3], %r87;
	mov.f64 	%fd241, %fd59;
$L__BB3_32:
	add.s64 	%rd31, %rd30, %rd17;
	ld.global.f64 	%fd61, [%rd31];
	setp.leu.f64 	%p18, %fd61, %fd241;
	@%p18 bra 	$L__BB3_34;
	mov.b32 	%r88, 0;
	st.global.u32 	[%rd3], %r88;
	mov.f64 	%fd241, %fd61;
$L__BB3_34:
	add.s64 	%rd44, %rd31, %rd17;
	ld.global.f64 	%fd63, [%rd44];
	setp.leu.f64 	%p19, %fd63, %fd241;
	@%p19 bra 	$L__BB3_36;
	mov.b32 	%r89, 0;
	st.global.u32 	[%rd3], %r89;
	mov.f64 	%fd241, %fd63;
$L__BB3_36:
	add.s32 	%r192, %r192, 16;
	add.s32 	%r191, %r191, 16;
	add.s32 	%r190, %r190, %r5;
	setp.eq.s32 	%p20, %r192, 0;
	@%p20 bra 	$L__BB3_37;
	bra.uni 	$L__BB3_4;
$L__BB3_37:
	add.s32 	%r186, %r191, 1;
$L__BB3_38:
	setp.eq.s32 	%p21, %r3, 0;
	@%p21 bra 	$L__BB3_73;
	and.b32  	%r8, %r2, 7;
	setp.lt.u32 	%p22, %r3, 8;
	@%p22 bra 	$L__BB3_57;
	mul.lo.s32 	%r90, %r186, %r63;
	mul.wide.s32 	%rd45, %r90, 8;
	add.s64 	%rd4, %rd2, %rd45;
	ld.global.f64 	%fd3, [%rd4];
	setp.leu.f64 	%p23, %fd3, %fd241;
	@%p23 bra 	$L__BB3_42;
	mov.b32 	%r91, 0;
	st.global.u32 	[%rd3], %r91;
	mov.f64 	%fd241, %fd3;
$L__BB3_42:
	mul.wide.s32 	%rd5, %r63, 8;
	add.s64 	%rd6, %rd4, %rd5;
	ld.global.f64 	%fd5, [%rd6];
	setp.leu.f64 	%p24, %fd5, %fd241;
	@%p24 bra 	$L__BB3_44;
	mov.b32 	%r92, 0;
	st.global.u32 	[%rd3], %r92;
	mov.f64 	%fd241, %fd5;
$L__BB3_44:
	add.s64 	%rd7, %rd6, %rd5;
	ld.global.f64 	%fd7, [%rd7];
	setp.leu.f64 	%p25, %fd7, %fd241;
	@%p25 bra 	$L__BB3_46;
	mov.b32 	%r93, 0;
	st.global.u32 	[%rd3], %r93;
	mov.f64 	%fd241, %fd7;
$L__BB3_46:
	add.s64 	%rd8, %rd7, %rd5;
	ld.global.f64 	%fd9, [%rd8];
	setp.leu.f64 	%p26, %fd9, %fd241;
	@%p26 bra 	$L__BB3_48;
	mov.b32 	%r94, 0;
	st.global.u32 	[%rd3], %r94;
	mov.f64 	%fd241, %fd9;
$L__BB3_48:
	add.s64 	%rd9, %rd8, %rd5;
	ld.global.f64 	%fd11, [%rd9];
	setp.leu.f64 	%p27, %fd11, %fd241;
	@%p27 bra 	$L__BB3_50;
	mov.b32 	%r95, 0;
	st.global.u32 	[%rd3], %r95;
	mov.f64 	%fd241, %fd11;
$L__BB3_50:
	add.s64 	%rd10, %rd9, %rd5;
	ld.global.f64 	%fd13, [%rd10];
	setp.leu.f64 	%p28, %fd13, %fd241;
	@%p28 bra 	$L__BB3_52;
	mov.b32 	%r96, 0;
	st.global.u32 	[%rd3], %r96;
	mov.f64 	%fd241, %fd13;
$L__BB3_52:
	add.s64 	%rd11, %rd10, %rd5;
	ld.global.f64 	%fd15, [%rd11];
	setp.leu.f64 	%p29, %fd15, %fd241;
	@%p29 bra 	$L__BB3_54;
	mov.b32 	%r97, 0;
	st.global.u32 	[%rd3], %r97;
	mov.f64 	%fd241, %fd15;
$L__BB3_54:
	add.s64 	%rd46, %rd11, %rd5;
	ld.global.f64 	%fd17, [%rd46];
	setp.leu.f64 	%p30, %fd17, %fd241;
	@%p30 bra 	$L__BB3_56;
	mov.b32 	%r98, 0;
	st.global.u32 	[%rd3], %r98;
	mov.f64 	%fd241, %fd17;
$L__BB3_56:
	add.s32 	%r186, %r186, 8;
$L__BB3_57:
	setp.eq.s32 	%p31, %r8, 0;
	@%p31 bra 	$L__BB3_73;
	and.b32  	%r11, %r2, 3;
	setp.lt.u32 	%p32, %r8, 4;
	@%p32 bra 	$L__BB3_68;
	mul.lo.s32 	%r99, %r186, %r63;
	mul.wide.s32 	%rd47, %r99, 8;
	add.s64 	%rd12, %rd2, %rd47;
	ld.global.f64 	%fd20, [%rd12];
	setp.leu.f64 	%p33, %fd20, %fd241;
	@%p33 bra 	$L__BB3_61;
	mov.b32 	%r100, 0;
	st.global.u32 	[%rd3], %r100;
	mov.f64 	%fd241, %fd20;
$L__BB3_61:
	mul.wide.s32 	%rd13, %r63, 8;
	add.s64 	%rd14, %rd12, %rd13;
	ld.global.f64 	%fd22, [%rd14];
	setp.leu.f64 	%p34, %fd22, %fd241;
	@%p34 bra 	$L__BB3_63;
	mov.b32 	%r101, 0;
	st.global.u32 	[%rd3], %r101;
	mov.f64 	%fd241, %fd22;
$L__BB3_63:
	add.s64 	%rd15, %rd14, %rd13;
	ld.global.f64 	%fd24, [%rd15];
	setp.leu.f64 	%p35, %fd24, %fd241;
	@%p35 bra 	$L__BB3_65;
	mov.b32 	%r102, 0;
	st.global.u32 	[%rd3], %r102;
	mov.f64 	%fd241, %fd24;
$L__BB3_65:
	add.s64 	%rd48, %rd15, %rd13;
	ld.global.f64 	%fd26, [%rd48];
	setp.leu.f64 	%p36, %fd26, %fd241;
	@%p36 bra 	$L__BB3_67;
	mov.b32 	%r103, 0;
	st.global.u32 	[%rd3], %r103;
	mov.f64 	%fd241, %fd26;
$L__BB3_67:
	add.s32 	%r186, %r186, 4;
$L__BB3_68:
	setp.eq.s32 	%p37, %r11, 0;
	@%p37 bra 	$L__BB3_73;
	mul.lo.s32 	%r189, %r186, %r63;
	neg.s32 	%r188, %r11;
$L__BB3_70:
	.pragma "nounroll";
	mul.wide.s32 	%rd49, %r189, 8;
	add.s64 	%rd50, %rd2, %rd49;
	ld.global.f64 	%fd30, [%rd50];
	setp.leu.f64 	%p38, %fd30, %fd241;
	@%p38 bra 	$L__BB3_72;
	mov.b32 	%r104, 0;
	st.global.u32 	[%rd3], %r104;
	mov.f64 	%fd241, %fd30;
$L__BB3_72:
	add.s32 	%r189, %r189, %r63;
	add.s32 	%r188, %r188, 1;
	setp.ne.s32 	%p39, %r188, 0;
	@%p39 bra 	$L__BB3_70;
$L__BB3_73:
	setp.lt.s32 	%p40, %r64, 1;
	mov.f64 	%fd260, 0d0000000000000000;
	@%p40 bra 	$L__BB3_88;
	setp.eq.s32 	%p41, %r64, 1;
	mov.f64 	%fd260, 0d0000000000000000;
	mov.b32 	%r193, 0;
	@%p41 bra 	$L__BB3_83;
	and.b32  	%r193, %r64, 2147483646;
	neg.s32 	%r195, %r193;
	shl.b32 	%r22, %r63, 1;
	mov.f64 	%fd260, 0d0000000000000000;
	mov.b32 	%r194, 0;
	mul.wide.s32 	%rd52, %r63, 8;
$L__BB3_76:
	mul.wide.s32 	%rd51, %r194, 8;
	add.s64 	%rd32, %rd2, %rd51;
	ld.global.f64 	%fd75, [%rd32];
	fma.rn.f64 	%fd106, %fd75, 0d3FF71547652B82FE, 0d4338000000000000;
	{
	.reg .b32 %temp; 
	mov.b64 	{%r38, %temp}, %fd106;
	}
	mov.f64 	%fd107, 0dC338000000000000;
	add.rn.f64 	%fd108, %fd106, %fd107;
	fma.rn.f64 	%fd109, %fd108, 0dBFE62E42FEFA39EF, %fd75;
	fma.rn.f64 	%fd110, %fd108, 0dBC7ABC9E3B39803F, %fd109;
	fma.rn.f64 	%fd111, %fd110, 0d3E5ADE1569CE2BDF, 0d3E928AF3FCA213EA;
	fma.rn.f64 	%fd112, %fd111, %fd110, 0d3EC71DEE62401315;
	fma.rn.f64 	%fd113, %fd112, %fd110, 0d3EFA01997C89EB71;
	fma.rn.f64 	%fd114, %fd113, %fd110, 0d3F2A01A014761F65;
	fma.rn.f64 	%fd115, %fd114, %fd110, 0d3F56C16C1852B7AF;
	fma.rn.f64 	%fd116, %fd115, %fd110, 0d3F81111111122322;
	fma.rn.f64 	%fd117, %fd116, %fd110, 0d3FA55555555502A1;
	fma.rn.f64 	%fd118, %fd117, %fd110, 0d3FC5555555555511;
	fma.rn.f64 	%fd119, %fd118, %fd110, 0d3FE000000000000B;
	fma.rn.f64 	%fd120, %fd119, %fd110, 0d3FF0000000000000;
	fma.rn.f64 	%fd121, %fd120, %fd110, 0d3FF0000000000000;
	{
	.reg .b32 %temp; 
	mov.b64 	{%r39, %temp}, %fd121;
	}
	{
	.reg .b32 %temp; 
	mov.b64 	{%temp, %r40}, %fd121;
	}
	shl.b32 	%r107, %r38, 20;
	add.s32 	%r108, %r107, %r40;
	mov.b64 	%fd262, {%r39, %r108};
	{
	.reg .b32 %temp; 
	mov.b64 	{%temp, %r109}, %fd75;
	}
	mov.b32 	%f7, %r109;
	abs.f32 	%f2, %f7;
	setp.lt.f32 	%p42, %f2, 0f4086232B;
	@%p42 bra 	$L__BB3_79;
	setp.lt.f64 	%p43, %fd75, 0d0000000000000000;
	add.f64 	%fd122, %fd75, 0d7FF0000000000000;
	selp.f64 	%fd262, 0d0000000000000000, %fd122, %p43;
	setp.geu.f32 	%p44, %f2, 0f40874800;
	@%p44 bra 	$L__BB3_79;
	shr.u32 	%r110, %r38, 31;
	add.s32 	%r111, %r38, %r110;
	shr.s32 	%r112, %r111, 1;
	shl.b32 	%r113, %r112, 20;
	add.s32 	%r114, %r40, %r113;
	mov.b64 	%fd123, {%r39, %r114};
	sub.s32 	%r115, %r38, %r112;
	shl.b32 	%r116, %r115, 20;
	add.s32 	%r117, %r116, 1072693248;
	mov.b32 	%r118, 0;
	mov.b64 	%fd124, {%r118, %r117};
	mul.f64 	%fd262, %fd124, %fd123;
$L__BB3_79:
	add.f64 	%fd80, %fd260, %fd262;
	add.s64 	%rd53, %rd32, %rd52;
	ld.global.f64 	%fd81, [%rd53];
	fma.rn.f64 	%fd125, %fd81, 0d3FF71547652B82FE, 0d4338000000000000;
	{
	.reg .b32 %temp; 
	mov.b64 	{%r41, %temp}, %fd125;
	}
	mov.f64 	%fd126, 0dC338000000000000;
	add.rn.f64 	%fd127, %fd125, %fd126;
	fma.rn.f64 	%fd128, %fd127, 0dBFE62E42FEFA39EF, %fd81;
	fma.rn.f64 	%fd129, %fd127, 0dBC7ABC9E3B39803F, %fd128;
	fma.rn.f64 	%fd130, %fd129, 0d3E5ADE1569CE2BDF, 0d3E928AF3FCA213EA;
	fma.rn.f64 	%fd131, %fd130, %fd129, 0d3EC71DEE62401315;
	fma.rn.f64 	%fd132, %fd131, %fd129, 0d3EFA01997C89EB71;
	fma.rn.f64 	%fd133, %fd132, %fd129, 0d3F2A01A014761F65;
	fma.rn.f64 	%fd134, %fd133, %fd129, 0d3F56C16C1852B7AF;
	fma.rn.f64 	%fd135, %fd134, %fd129, 0d3F81111111122322;
	fma.rn.f64 	%fd136, %fd135, %fd129, 0d3FA55555555502A1;
	fma.rn.f64 	%fd137, %fd136, %fd129, 0d3FC5555555555511;
	fma.rn.f64 	%fd138, %fd137, %fd129, 0d3FE000000000000B;
	fma.rn.f64 	%fd139, %fd138, %fd129, 0d3FF0000000000000;
	fma.rn.f64 	%fd140, %fd139, %fd129, 0d3FF0000000000000;
	{
	.reg .b32 %temp; 
	mov.b64 	{%r42, %temp}, %fd140;
	}
	{
	.reg .b32 %temp; 
	mov.b64 	{%temp, %r43}, %fd140;
	}
	shl.b32 	%r119, %r41, 20;
	add.s32 	%r120, %r119, %r43;
	mov.b64 	%fd263, {%r42, %r120};
	{
	.reg .b32 %temp; 
	mov.b64 	{%temp, %r121}, %fd81;
	}
	mov.b32 	%f8, %r121;
	abs.f32 	%f3, %f8;
	setp.lt.f32 	%p45, %f3, 0f4086232B;
	@%p45 bra 	$L__BB3_82;
	setp.lt.f64 	%p46, %fd81, 0d0000000000000000;
	add.f64 	%fd141, %fd81, 0d7FF0000000000000;
	selp.f64 	%fd263, 0d0000000000000000, %fd141, %p46;
	setp.geu.f32 	%p47, %f3, 0f40874800;
	@%p47 bra 	$L__BB3_82;
	shr.u32 	%r122, %r41, 31;
	add.s32 	%r123, %r41, %r122;
	shr.s32 	%r124, %r123, 1;
	shl.b32 	%r125, %r124, 20;
	add.s32 	%r126, %r43, %r125;
	mov.b64 	%fd142, {%r42, %r126};
	sub.s32 	%r127, %r41, %r124;
	shl.b32 	%r128, %r127, 20;
	add.s32 	%r129, %r128, 1072693248;
	mov.b32 	%r130, 0;
	mov.b64 	%fd143, {%r130, %r129};
	mul.f64 	%fd263, %fd143, %fd142;
$L__BB3_82:
	add.f64 	%fd260, %fd80, %fd263;
	add.s32 	%r195, %r195, 2;
	add.s32 	%r194, %r194, %r22;
	setp.eq.s32 	%p48, %r195, 0;
	@%p48 bra 	$L__BB3_83;
	bra.uni 	$L__BB3_76;
$L__BB3_83:
	and.b32  	%r131, %r64, 1;
	setp.eq.b32 	%p49, %r131, 1;
	not.pred 	%p50, %p49;
	@%p50 bra 	$L__BB3_88;
	mul.lo.s32 	%r132, %r193, %r63;
	mul.wide.s32 	%rd54, %r132, 8;
	add.s64 	%rd55, %rd2, %rd54;
	ld.global.f64 	%fd67, [%rd55];
	fma.rn.f64 	%fd144, %fd67, 0d3FF71547652B82FE, 0d4338000000000000;
	{
	.reg .b32 %temp; 
	mov.b64 	{%r30, %temp}, %fd144;
	}
	mov.f64 	%fd145, 0dC338000000000000;
	add.rn.f64 	%fd146, %fd144, %fd145;
	fma.rn.f64 	%fd147, %fd146, 0dBFE62E42FEFA39EF, %fd67;
	fma.rn.f64 	%fd148, %fd146, 0dBC7ABC9E3B39803F, %fd147;
	fma.rn.f64 	%fd149, %fd148, 0d3E5ADE1569CE2BDF, 0d3E928AF3FCA213EA;
	fma.rn.f64 	%fd150, %fd149, %fd148, 0d3EC71DEE62401315;
	fma.rn.f64 	%fd151, %fd150, %fd148, 0d3EFA01997C89EB71;
	fma.rn.f64 	%fd152, %fd151, %fd148, 0d3F2A01A014761F65;
	fma.rn.f64 	%fd153, %fd152, %fd148, 0d3F56C16C1852B7AF;
	fma.rn.f64 	%fd154, %fd153, %fd148, 0d3F81111111122322;
	fma.rn.f64 	%fd155, %fd154, %fd148, 0d3FA55555555502A1;
	fma.rn.f64 	%fd156, %fd155, %fd148, 0d3FC5555555555511;
	fma.rn.f64 	%fd157, %fd156, %fd148, 0d3FE000000000000B;
	fma.rn.f64 	%fd158, %fd157, %fd148, 0d3FF0000000000000;
	fma.rn.f64 	%fd159, %fd158, %fd148, 0d3FF0000000000000;
	{
	.reg .b32 %temp; 
	mov.b64 	{%r31, %temp}, %fd159;
	}
	{
	.reg .b32 %temp; 
	mov.b64 	{%temp, %r32}, %fd159;
	}
	shl.b32 	%r133, %r30, 20;
	add.s32 	%r134, %r133, %r32;
	mov.b64 	%fd259, {%r31, %r134};
	{
	.reg .b32 %temp; 
	mov.b64 	{%temp, %r135}, %fd67;
	}
	mov.b32 	%f9, %r135;
	abs.f32 	%f1, %f9;
	setp.lt.f32 	%p51, %f1, 0f4086232B;
	@%p51 bra 	$L__BB3_87;
	setp.lt.f64 	%p52, %fd67, 0d0000000000000000;
	add.f64 	%fd160, %fd67, 0d7FF0000000000000;
	selp.f64 	%fd259, 0d0000000000000000, %fd160, %p52;
	setp.geu.f32 	%p53, %f1, 0f40874800;
	@%p53 bra 	$L__BB3_87;
	shr.u32 	%r136, %r30, 31;
	add.s32 	%r137, %r30, %r136;
	shr.s32 	%r138, %r137, 1;
	shl.b32 	%r139, %r138, 20;
	add.s32 	%r140, %r32, %r139;
	mov.b64 	%fd161, {%r31, %r140};
	sub.s32 	%r141, %r30, %r138;
	shl.b32 	%r142, %r141, 20;
	add.s32 	%r143, %r142, 1072693248;
	mov.b32 	%r144, 0;
	mov.b64 	%fd162, {%r144, %r143};
	mul.f64 	%fd259, %fd162, %fd161;
$L__BB3_87:
	add.f64 	%fd260, %fd260, %fd259;
$L__BB3_88:
	setp.lt.s32 	%p54, %r64, 1;
	@%p54 bra 	$L__BB3_103;
	setp.eq.s32 	%p55, %r64, 1;
	mov.b32 	%r199, 0;
	@%p55 bra 	$L__BB3_98;
	and.b32  	%r199, %r64, 2147483646;
	neg.s32 	%r198, %r199;
	shl.b32 	%r35, %r63, 1;
	mov.b32 	%r197, 0;
	mul.wide.s32 	%rd35, %r63, 8;
	mov.u32 	%r196, %r1;
$L__BB3_91:
	mul.wide.s32 	%rd56, %r197, 8;
	add.s64 	%rd33, %rd2, %rd56;
	ld.global.f64 	%fd87, [%rd33];
	fma.rn.f64 	%fd163, %fd87, 0d3FF71547652B82FE, 0d4338000000000000;
	{
	.reg .b32 %temp; 
	mov.b64 	{%r49, %temp}, %fd163;
	}
	mov.f64 	%fd164, 0dC338000000000000;
	add.rn.f64 	%fd165, %fd163, %fd164;
	fma.rn.f64 	%fd166, %fd165, 0dBFE62E42FEFA39EF, %fd87;
	fma.rn.f64 	%fd167, %fd165, 0dBC7ABC9E3B39803F, %fd166;
	fma.rn.f64 	%fd168, %fd167, 0d3E5ADE1569CE2BDF, 0d3E928AF3FCA213EA;
	fma.rn.f64 	%fd169, %fd168, %fd167, 0d3EC71DEE62401315;
	fma.rn.f64 	%fd170, %fd169, %fd167, 0d3EFA01997C89EB71;
	fma.rn.f64 	%fd171, %fd170, %fd167, 0d3F2A01A014761F65;
	fma.rn.f64 	%fd172, %fd171, %fd167, 0d3F56C16C1852B7AF;
	fma.rn.f64 	%fd173, %fd172, %fd167, 0d3F81111111122322;
	fma.rn.f64 	%fd174, %fd173, %fd167, 0d3FA55555555502A1;
	fma.rn.f64 	%fd175, %fd174, %fd167, 0d3FC5555555555511;
	fma.rn.f64 	%fd176, %fd175, %fd167, 0d3FE000000000000B;
	fma.rn.f64 	%fd177, %fd176, %fd167, 0d3FF0000000000000;
	fma.rn.f64 	%fd178, %fd177, %fd167, 0d3FF0000000000000;
	{
	.reg .b32 %temp; 
	mov.b64 	{%r50, %temp}, %fd178;
	}
	{
	.reg .b32 %temp; 
	mov.b64 	{%temp, %r51}, %fd178;
	}
	shl.b32 	%r147, %r49, 20;
	add.s32 	%r148, %r147, %r51;
	mov.b64 	%fd264, {%r50, %r148};
	{
	.reg .b32 %temp; 
	mov.b64 	{%temp, %r149}, %fd87;
	}
	mov.b32 	%f10, %r149;
	abs.f32 	%f4, %f10;
	setp.lt.f32 	%p56, %f4, 0f4086232B;
	@%p56 bra 	$L__BB3_94;
	setp.lt.f64 	%p57, %fd87, 0d0000000000000000;
	add.f64 	%fd179, %fd87, 0d7FF0000000000000;
	selp.f64 	%fd264, 0d0000000000000000, %fd179, %p57;
	setp.geu.f32 	%p58, %f4, 0f40874800;
	@%p58 bra 	$L__BB3_94;
	shr.u32 	%r150, %r49, 31;
	add.s32 	%r151, %r49, %r150;
	shr.s32 	%r152, %r151, 1;
	shl.b32 	%r153, %r152, 20;
	add.s32 	%r154, %r51, %r153;
	mov.b64 	%fd180, {%r50, %r154};
	sub.s32 	%r155, %r49, %r152;
	shl.b32 	%r156, %r155, 20;
	add.s32 	%r157, %r156, 1072693248;
	mov.b32 	%r158, 0;
	mov.b64 	%fd181, {%r158, %r157};
	mul.f64 	%fd264, %fd181, %fd180;
$L__BB3_94:
	div.rn.f64 	%fd182, %fd264, %fd260;
	mul.wide.s32 	%rd57, %r196, 8;
	add.s64 	%rd34, %rd1, %rd57;
	st.global.f64 	[%rd34], %fd182;
	add.s64 	%rd58, %rd33, %rd35;
	ld.global.f64 	%fd92, [%rd58];
	fma.rn.f64 	%fd183, %fd92, 0d3FF71547652B82FE, 0d4338000000000000;
	{
	.reg .b32 %temp; 
	mov.b64 	{%r52, %temp}, %fd183;
	}
	mov.f64 	%fd184, 0dC338000000000000;
	add.rn.f64 	%fd185, %fd183, %fd184;
	fma.rn.f64 	%fd186, %fd185, 0dBFE62E42FEFA39EF, %fd92;
	fma.rn.f64 	%fd187, %fd185, 0dBC7ABC9E3B39803F, %fd186;
	fma.rn.f64 	%fd188, %fd187, 0d3E5ADE1569CE2BDF, 0d3E928AF3FCA213EA;
	fma.rn.f64 	%fd189, %fd188, %fd187, 0d3EC71DEE62401315;
	fma.rn.f64 	%fd190, %fd189, %fd187, 0d3EFA01997C89EB71;
	fma.rn.f64 	%fd191, %fd190, %fd187, 0d3F2A01A014761F65;
	fma.rn.f64 	%fd192, %fd191, %fd187, 0d3F56C16C1852B7AF;
	fma.rn.f64 	%fd193, %fd192, %fd187, 0d3F81111111122322;
	fma.rn.f64 	%fd194, %fd193, %fd187, 0d3FA55555555502A1;
	fma.rn.f64 	%fd195, %fd194, %fd187, 0d3FC5555555555511;
	fma.rn.f64 	%fd196, %fd195, %fd187, 0d3FE000000000000B;
	fma.rn.f64 	%fd197, %fd196, %fd187, 0d3FF0000000000000;
	fma.rn.f64 	%fd198, %fd197, %fd187, 0d3FF0000000000000;
	{
	.reg .b32 %temp; 
	mov.b64 	{%r53, %temp}, %fd198;
	}
	{
	.reg .b32 %temp; 
	mov.b64 	{%temp, %r54}, %fd198;
	}
	shl.b32 	%r159, %r52, 20;
	add.s32 	%r160, %r159, %r54;
	mov.b64 	%fd265, {%r53, %r160};
	{
	.reg .b32 %temp; 
	mov.b64 	{%temp, %r161}, %fd92;
	}
	mov.b32 	%f11, %r161;
	abs.f32 	%f5, %f11;
	setp.lt.f32 	%p59, %f5, 0f4086232B;
	@%p59 bra 	$L__BB3_97;
	setp.lt.f64 	%p60, %fd92, 0d0000000000000000;
	add.f64 	%fd199, %fd92, 0d7FF0000000000000;
	selp.f64 	%fd265, 0d0000000000000000, %fd199, %p60;
	setp.geu.f32 	%p61, %f5, 0f40874800;
	@%p61 bra 	$L__BB3_97;
	shr.u32 	%r162, %r52, 31;
	add.s32 	%r163, %r52, %r162;
	shr.s32 	%r164, %r163, 1;
	shl.b32 	%r165, %r164, 20;
	add.s32 	%r166, %r54, %r165;
	mov.b64 	%fd200, {%r53, %r166};
	sub.s32 	%r167, %r52, %r164;
	shl.b32 	%r168, %r167, 20;
	add.s32 	%r169, %r168, 1072693248;
	mov.b32 	%r170, 0;
	mov.b64 	%fd201, {%r170, %r169};
	mul.f64 	%fd265, %fd201, %fd200;
$L__BB3_97:
	div.rn.f64 	%fd202, %fd265, %fd260;
	add.s64 	%rd59, %rd34, %rd35;
	st.global.f64 	[%rd59], %fd202;
	add.s32 	%r198, %r198, 2;
	add.s32 	%r197, %r197, %r35;
	add.s32 	%r196, %r196, %r35;
	setp.ne.s32 	%p62, %r198, 0;
	@%p62 bra 	$L__BB3_91;
$L__BB3_98:
	and.b32  	%r171, %r64, 1;
	setp.eq.b32 	%p63, %r171, 1;
	not.pred 	%p64, %p63;
	@%p64 bra 	$L__BB3_103;
	mul.lo.s32 	%r172, %r199, %r63;
	add.s32 	%r59, %r172, %r1;
	mul.wide.s32 	%rd60, %r172, 8;
	add.s64 	%rd61, %rd2, %rd60;
	ld.global.f64 	%fd97, [%rd61];
	fma.rn.f64 	%fd203, %fd97, 0d3FF71547652B82FE, 0d4338000000000000;
	{
	.reg .b32 %temp; 
	mov.b64 	{%r60, %temp}, %fd203;
	}
	mov.f64 	%fd204, 0dC338000000000000;
	add.rn.f64 	%fd205, %fd203, %fd204;
	fma.rn.f64 	%fd206, %fd205, 0dBFE62E42FEFA39EF, %fd97;
	fma.rn.f64 	%fd207, %fd205, 0dBC7ABC9E3B39803F, %fd206;
	fma.rn.f64 	%fd208, %fd207, 0d3E5ADE1569CE2BDF, 0d3E928AF3FCA213EA;
	fma.rn.f64 	%fd209, %fd208, %fd207, 0d3EC71DEE62401315;
	fma.rn.f64 	%fd210, %fd209, %fd207, 0d3EFA01997C89EB71;
	fma.rn.f64 	%fd211, %fd210, %fd207, 0d3F2A01A014761F65;
	fma.rn.f64 	%fd212, %fd211, %fd207, 0d3F56C16C1852B7AF;
	fma.rn.f64 	%fd213, %fd212, %fd207, 0d3F81111111122322;
	fma.rn.f64 	%fd214, %fd213, %fd207, 0d3FA55555555502A1;
	fma.rn.f64 	%fd215, %fd214, %fd207, 0d3FC5555555555511;
	fma.rn.f64 	%fd216, %fd215, %fd207, 0d3FE000000000000B;
	fma.rn.f64 	%fd217, %fd216, %fd207, 0d3FF0000000000000;
	fma.rn.f64 	%fd218, %fd217, %fd207, 0d3FF0000000000000;
	{
	.reg .b32 %temp; 
	mov.b64 	{%r61, %temp}, %fd218;
	}
	{
	.reg .b32 %temp; 
	mov.b64 	{%temp, %r62}, %fd218;
	}
	shl.b32 	%r173, %r60, 20;
	add.s32 	%r174, %r173, %r62;
	mov.b64 	%fd266, {%r61, %r174};
	{
	.reg .b32 %temp; 
	mov.b64 	{%temp, %r175}, %fd97;
	}
	mov.b32 	%f12, %r175;
	abs.f32 	%f6, %f12;
	setp.lt.f32 	%p65, %f6, 0f4086232B;
	@%p65 bra 	$L__BB3_102;
	setp.lt.f64 	%p66, %fd97, 0d0000000000000000;
	add.f64 	%fd219, %fd97, 0d7FF0000000000000;
	selp.f64 	%fd266, 0d0000000000000000, %fd219, %p66;
	setp.geu.f32 	%p67, %f6, 0f40874800;
	@%p67 bra 	$L__BB3_102;
	shr.u32 	%r176, %r60, 31;
	add.s32 	%r177, %r60, %r176;
	shr.s32 	%r178, %r177, 1;
	shl.b32 	%r179, %r178, 20;
	add.s32 	%r180, %r62, %r179;
	mov.b64 	%fd220, {%r61, %r180};
	sub.s32 	%r181, %r60, %r178;
	shl.b32 	%r182, %r181, 20;
	add.s32 	%r183, %r182, 1072693248;
	mov.b32 	%r184, 0;
	mov.b64 	%fd221, {%r184, %r183};
	mul.f64 	%fd266, %fd221, %fd220;
$L__BB3_102:
	div.rn.f64 	%fd222, %fd266, %fd260;
	mul.wide.s32 	%rd62, %r59, 8;
	add.s64 	%rd63, %rd1, %rd62;
	st.global.f64 	[%rd63], %fd222;
$L__BB3_103:
	ret;

}
	// .globl	_Z8Back_dZ2PdPiS_iii
.visible .entry _Z8Back_dZ2PdPiS_iii(
	.param .u64 .ptr .align 1 _Z8Back_dZ2PdPiS_iii_param_0,
	.param .u64 .ptr .align 1 _Z8Back_dZ2PdPiS_iii_param_1,
	.param .u64 .ptr .align 1 _Z8Back_dZ2PdPiS_iii_param_2,
	.param .u32 _Z8Back_dZ2PdPiS_iii_param_3,
	.param .u32 _Z8Back_dZ2PdPiS_iii_param_4,
	.param .u32 _Z8Back_dZ2PdPiS_iii_param_5
)
{
	.reg .pred 	%p<4>;
	.reg .b32 	%r<14>;
	.reg .b64 	%rd<14>;
	.reg .b64 	%fd<10>;

	ld.param.u64 	%rd1, [_Z8Back_dZ2PdPiS_iii_param_0];
	ld.param.u64 	%rd2, [_Z8Back_dZ2PdPiS_iii_param_1];
	ld.param.u64 	%rd3, [_Z8Back_dZ2PdPiS_iii_param_2];
	ld.param.u32 	%r2, [_Z8Back_dZ2PdPiS_iii_param_3];
	ld.param.u32 	%r3, [_Z8Back_dZ2PdPiS_iii_param_4];
	ld.param.u32 	%r4, [_Z8Back_dZ2PdPiS_iii_param_5];
	mov.u32 	%r5, %tid.y;
	mov.u32 	%r6, %ctaid.y;
	mov.u32 	%r7, %ntid.y;
	mad.lo.s32 	%r8, %r6, %r7, %r5;
	mov.u32 	%r9, %tid.x;
	mov.u32 	%r10, %ctaid.x;
	mov.u32 	%r11, %ntid.x;
	mad.lo.s32 	%r1, %r10, %r11, %r9;
	setp.ge.s32 	%p1, %r8, %r3;
	setp.ge.s32 	%p2, %r1, %r4;
	or.pred  	%p3, %p1, %p2;
	@%p3 bra 	$L__BB4_2;
	cvta.to.global.u64 	%rd4, %rd1;
	cvta.to.global.u64 	%rd5, %rd2;
	cvta.to.global.u64 	%rd6, %rd3;
	mul.wide.s32 	%rd7, %r1, 8;
	add.s64 	%rd8, %rd4, %rd7;
	ld.global.f64 	%fd1, [%rd8];
	mul.wide.s32 	%rd9, %r1, 4;
	add.s64 	%rd10, %rd5, %rd9;
	ld.global.u32 	%r12, [%rd10];
	cvt.rn.f64.s32 	%fd2, %r12;
	sub.f64 	%fd3, %fd1, %fd2;
	cvt.rn.f64.s32 	%fd4, %r2;
	div.rn.f64 	%fd5, %fd3, %fd4;
	add.s64 	%rd11, %rd6, %rd7;
	st.global.f64 	[%rd11], %fd5;
	ld.global.u32 	%r13, [%rd10];
	cvt.rn.f64.s32 	%fd6, %r13;
	ld.global.f64 	%fd7, [%rd8];
	sub.f64 	%fd8, %fd6, %fd7;
	div.rn.f64 	%fd9, %fd8, %fd4;
	mul.wide.s32 	%rd12, %r2, 8;
	add.s64 	%rd13, %rd11, %rd12;
	st.global.f64 	[%rd13], %fd9;
$L__BB4_2:
	ret;

}
	// .globl	_Z7Back_dWPdS_S_iiii
.visible .entry _Z7Back_dWPdS_S_iiii(
	.param .u64 .ptr .align 1 _Z7Back_dWPdS_S_iiii_param_0,
	.param .u64 .ptr .align 1 _Z7Back_dWPdS_S_iiii_param_1,
	.param .u64 .ptr .align 1 _Z7Back_dWPdS_S_iiii_param_2,
	.param .u32 _Z7Back_dWPdS_S_iiii_param_3,
	.param .u32 _Z7Back_dWPdS_S_iiii_param_4,
	.param .u32 _Z7Back_dWPdS_S_iiii_param_5,
	.param .u32 _Z7Back_dWPdS_S_iiii_param_6
)
{
	.reg .pred 	%p<13>;
	.reg .b32 	%r<49>;
	.reg .b64 	%rd<43>;
	.reg .b64 	%fd<112>;

	ld.param.u64 	%rd11, [_Z7Back_dWPdS_S_iiii_param_0];
	ld.param.u64 	%rd12, [_Z7Back_dWPdS_S_iiii_param_1];
	ld.param.u64 	%rd10, [_Z7Back_dWPdS_S_iiii_param_2];
	ld.param.u32 	%r25, [_Z7Back_dWPdS_S_iiii_param_3];
	ld.param.u32 	%r26, [_Z7Back_dWPdS_S_iiii_param_4];
	ld.param.u32 	%r27, [_Z7Back_dWPdS_S_iiii_param_5];
	ld.param.u32 	%r28, [_Z7Back_dWPdS_S_iiii_param_6];
	cvta.to.global.u64 	%rd1, %rd11;
	cvta.to.global.u64 	%rd2, %rd12;
	mov.u32 	%r29, %tid.y;
	mov.u32 	%r30, %ctaid.y;
	mov.u32 	%r31, %ntid.y;
	mad.lo.s32 	%r1, %r30, %r31, %r29;
	mov.u32 	%r32, %tid.x;
	mov.u32 	%r33, %ctaid.x;
	mov.u32 	%r34, %ntid.x;
	mad.lo.s32 	%r2, %r33, %r34, %r32;
	setp.ge.s32 	%p1, %r1, %r27;
	setp.ge.s32 	%p2, %r2, %r28;
	or.pred  	%p3, %p1, %p2;
	@%p3 bra 	$L__BB5_15;
	setp.lt.s32 	%p4, %r25, 1;
	mov.f64 	%fd111, 0d0000000000000000;
	@%p4 bra 	$L__BB5_14;
	mul.lo.s32 	%r3, %r25, %r1;
	mul.lo.s32 	%r4, %r25, %r2;
	and.b32  	%r5, %r25, 15;
	setp.lt.u32 	%p5, %r25, 16;
	mov.b32 	%r45, 0;
	mov.f64 	%fd111, 0d0000000000000000;
	@%p5 bra 	$L__BB5_5;
	and.b32  	%r45, %r25, 2147483632;
	neg.s32 	%r43, %r45;
	mul.wide.u32 	%rd13, %r3, 8;
	add.s64 	%rd14, %rd13, %rd2;
	add.s64 	%rd41, %rd14, 64;
	add.s64 	%rd4, %rd1, 64;
	mov.f64 	%fd111, 0d0000000000000000;
	mov.u32 	%r42, %r4;
$L__BB5_4:
	.pragma "nounroll";
	mul.wide.s32 	%rd15, %r42, 8;
	add.s64 	%rd16, %rd4, %rd15;
	ld.global.f64 	%fd18, [%rd41+-64];
	ld.global.f64 	%fd19, [%rd16+-64];
	fma.rn.f64 	%fd20, %fd18, %fd19, %fd111;
	ld.global.f64 	%fd21, [%rd41+-56];
	ld.global.f64 	%fd22, [%rd16+-56];
	fma.rn.f64 	%fd23, %fd21, %fd22, %fd20;
	ld.global.f64 	%fd24, [%rd41+-48];
	ld.global.f64 	%fd25, [%rd16+-48];
	fma.rn.f64 	%fd26, %fd24, %fd25, %fd23;
	ld.global.f64 	%fd27, [%rd41+-40];
	ld.global.f64 	%fd28, [%rd16+-40];
	fma.rn.f64 	%fd29, %fd27, %fd28, %fd26;
	ld.global.f64 	%fd30, [%rd41+-32];
	ld.global.f64 	%fd31, [%rd16+-32];
	fma.rn.f64 	%fd32, %fd30, %fd31, %fd29;
	ld.global.f64 	%fd33, [%rd41+-24];
	ld.global.f64 	%fd34, [%rd16+-24];
	fma.rn.f64 	%fd35, %fd33, %fd34, %fd32;
	ld.global.f64 	%fd36, [%rd41+-16];
	ld.global.f64 	%fd37, [%rd16+-16];
	fma.rn.f64 	%fd38, %fd36, %fd37, %fd35;
	ld.global.f64 	%fd39, [%rd41+-8];
	ld.global.f64 	%fd40, [%rd16+-8];
	fma.rn.f64 	%fd41, %fd39, %fd40, %fd38;
	ld.global.f64 	%fd42, [%rd41];
	ld.global.f64 	%fd43, [%rd16];
	fma.rn.f64 	%fd44, %fd42, %fd43, %fd41;
	ld.global.f64 	%fd45, [%rd41+8];
	ld.global.f64 	%fd46, [%rd16+8];
	fma.rn.f64 	%fd47, %fd45, %fd46, %fd44;
	ld.global.f64 	%fd48, [%rd41+16];
	ld.global.f64 	%fd49, [%rd16+16];
	fma.rn.f64 	%fd50, %fd48, %fd49, %fd47;
	ld.global.f64 	%fd51, [%rd41+24];
	ld.global.f64 	%fd52, [%rd16+24];
	fma.rn.f64 	%fd53, %fd51, %fd52, %fd50;
	ld.global.f64 	%fd54, [%rd41+32];
	ld.global.f64 	%fd55, [%rd16+32];
	fma.rn.f64 	%fd56, %fd54, %fd55, %fd53;
	ld.global.f64 	%fd57, [%rd41+40];
	ld.global.f64 	%fd58, [%rd16+40];
	fma.rn.f64 	%fd59, %fd57, %fd58, %fd56;
	ld.global.f64 	%fd60, [%rd41+48];
	ld.global.f64 	%fd61, [%rd16+48];
	fma.rn.f64 	%fd62, %fd60, %fd61, %fd59;
	ld.global.f64 	%fd63, [%rd41+56];
	ld.global.f64 	%fd64, [%rd16+56];
	fma.rn.f64 	%fd111, %fd63, %fd64, %fd62;
	add.s32 	%r43, %r43, 16;
	add.s64 	%rd41, %rd41, 128;
	add.s32 	%r42, %r42, 16;
	setp.ne.s32 	%p6, %r43, 0;
	@%p6 bra 	$L__BB5_4;
$L__BB5_5:
	setp.eq.s32 	%p7, %r5, 0;
	@%p7 bra 	$L__BB5_14;
	and.b32  	%r13, %r25, 7;
	setp.lt.u32 	%p8, %r5, 8;
	@%p8 bra 	$L__BB5_8;
	add.s32 	%r36, %r45, %r3;
	mul.wide.u32 	%rd17, %r36, 8;
	add.s64 	%rd18, %rd2, %rd17;
	ld.global.f64 	%fd66, [%rd18];
	add.s32 	%r37, %r45, %r4;
	mul.wide.s32 	%rd19, %r37, 8;
	add.s64 	%rd20, %rd1, %rd19;
	ld.global.f64 	%fd67, [%rd20];
	fma.rn.f64 	%fd68, %fd66, %fd67, %fd111;
	cvt.u64.u32 	%rd21, %r3;
	cvt.u64.u32 	%rd22, %r45;
	add.s64 	%rd23, %rd22, %rd21;
	shl.b64 	%rd24, %rd23, 3;
	add.s64 	%rd25, %rd2, %rd24;
	ld.global.f64 	%fd69, [%rd25+8];
	ld.global.f64 	%fd70, [%rd20+8];
	fma.rn.f64 	%fd71, %fd69, %fd70, %fd68;
	ld.global.f64 	%fd72, [%rd25+16];
	ld.global.f64 	%fd73, [%rd20+16];
	fma.rn.f64 	%fd74, %fd72, %fd73, %fd71;
	ld.global.f64 	%fd75, [%rd25+24];
	ld.global.f64 	%fd76, [%rd20+24];
	fma.rn.f64 	%fd77, %fd75, %fd76, %fd74;
	ld.global.f64 	%fd78, [%rd25+32];
	ld.global.f64 	%fd79, [%rd20+32];
	fma.rn.f64 	%fd80, %fd78, %fd79, %fd77;
	ld.global.f64 	%fd81, [%rd25+40];
	ld.global.f64 	%fd82, [%rd20+40];
	fma.rn.f64 	%fd83, %fd81, %fd82, %fd80;
	ld.global.f64 	%fd84, [%rd25+48];
	ld.global.f64 	%fd85, [%rd20+48];
	fma.rn.f64 	%fd86, %fd84, %fd85, %fd83;
	ld.global.f64 	%fd87, [%rd25+56];
	ld.global.f64 	%fd88, [%rd20+56];
	fma.rn.f64 	%fd111, %fd87, %fd88, %fd86;
	add.s32 	%r45, %r45, 8;
$L__BB5_8:
	setp.eq.s32 	%p9, %r13, 0;
	@%p9 bra 	$L__BB5_14;
	and.b32  	%r16, %r25, 3;
	setp.lt.u32 	%p10, %r13, 4;
	@%p10 bra 	$L__BB5_11;
	add.s32 	%r38, %r45, %r3;
	mul.wide.u32 	%rd26, %r38, 8;
	add.s64 	%rd27, %rd2, %rd26;
	ld.global.f64 	%fd90, [%rd27];
	add.s32 	%r39, %r45, %r4;
	mul.wide.s32 	%rd28, %r39, 8;
	add.s64 	%rd29, %rd1, %rd28;
	ld.global.f64 	%fd91, [%rd29];
	fma.rn.f64 	%fd92, %fd90, %fd91, %fd111;
	cvt.u64.u32 	%rd30, %r3;
	cvt.u64.u32 	%rd31, %r45;
	add.s64 	%rd32, %rd31, %rd30;
	shl.b64 	%rd33, %rd32, 3;
	add.s64 	%rd34, %rd2, %rd33;
	ld.global.f64 	%fd93, [%rd34+8];
	ld.global.f64 	%fd94, [%rd29+8];
	fma.rn.f64 	%fd95, %fd93, %fd94, %fd92;
	ld.global.f64 	%fd96, [%rd34+16];
	ld.global.f64 	%fd97, [%rd29+16];
	fma.rn.f64 	%fd98, %fd96, %fd97, %fd95;
	ld.global.f64 	%fd99, [%rd34+24];
	ld.global.f64 	%fd100, [%rd29+24];
	fma.rn.f64 	%fd111, %fd99, %fd100, %fd98;
	add.s32 	%r45, %r45, 4;
$L__BB5_11:
	setp.eq.s32 	%p11, %r16, 0;
	@%p11 bra 	$L__BB5_14;
	add.s32 	%r48, %r45, %r4;
	add.s32 	%r40, %r45, %r3;
	mul.wide.u32 	%rd35, %r40, 8;
	add.s64 	%rd42, %rd2, %rd35;
	neg.s32 	%r47, %r16;
$L__BB5_13:
	.pragma "nounroll";
	mul.wide.s32 	%rd36, %r48, 8;
	add.s64 	%rd37, %rd1, %rd36;
	ld.global.f64 	%fd101, [%rd42];
	ld.global.f64 	%fd102, [%rd37];
	fma.rn.f64 	%fd111, %fd101, %fd102, %fd111;
	add.s32 	%r48, %r48, 1;
	add.s64 	%rd42, %rd42, 8;
	add.s32 	%r47, %r47, 1;
	setp.ne.s32 	%p12, %r47, 0;
	@%p12 bra 	$L__BB5_13;
$L__BB5_14:
	mad.lo.s32 	%r41, %r26, %r1, %r2;
	cvta.to.global.u64 	%rd38, %rd10;
	mul.wide.s32 	%rd39, %r41, 8;
	add.s64 	%rd40, %rd38, %rd39;
	st.global.f64 	[%rd40], %fd111;
$L__BB5_15:
	ret;

}
	// .globl	_Z7Back_dbPdS_iii
.visible .entry _Z7Back_dbPdS_iii(
	.param .u64 .ptr .align 1 _Z7Back_dbPdS_iii_param_0,
	.param .u64 .ptr .align 1 _Z7Back_dbPdS_iii_param_1,
	.param .u32 _Z7Back_dbPdS_iii_param_2,
	.param .u32 _Z7Back_dbPdS_iii_param_3,
	.param .u32 _Z7Back_dbPdS_iii_param_4
)
{
	.reg .pred 	%p<11>;
	.reg .b32 	%r<39>;
	.reg .b64 	%rd<16>;
	.reg .b64 	%fd<83>;

	ld.param.u64 	%rd4, [_Z7Back_dbPdS_iii_param_0];
	ld.param.u64 	%rd3, [_Z7Back_dbPdS_iii_param_1];
	ld.param.u32 	%r23, [_Z7Back_dbPdS_iii_param_2];
	ld.param.u32 	%r25, [_Z7Back_dbPdS_iii_param_3];
	ld.param.u32 	%r24, [_Z7Back_dbPdS_iii_param_4];
	cvta.to.global.u64 	%rd1, %rd4;
	mov.u32 	%r26, %tid.y;
	mov.u32 	%r27, %ctaid.y;
	mov.u32 	%r28, %ntid.y;
	mad.lo.s32 	%r1, %r27, %r28, %r26;
	setp.ge.s32 	%p1, %r1, %r25;
	@%p1 bra 	$L__BB6_15;
	setp.lt.s32 	%p2, %r24, 1;
	mov.f64 	%fd82, 0d0000000000000000;
	@%p2 bra 	$L__BB6_14;
	mul.lo.s32 	%r2, %r23, %r1;
	and.b32  	%r3, %r24, 15;
	setp.lt.u32 	%p3, %r24, 16;
	mov.f64 	%fd82, 0d0000000000000000;
	mov.b32 	%r35, 0;
	@%p3 bra 	$L__BB6_5;
	and.b32  	%r35, %r24, 2147483632;
	neg.s32 	%r33, %r35;
	add.s64 	%rd2, %rd1, 64;
	mov.f64 	%fd82, 0d0000000000000000;
	mov.u32 	%r32, %r2;
$L__BB6_4:
	.pragma "nounroll";
	mul.wide.s32 	%rd5, %r32, 8;
	add.s64 	%rd6, %rd2, %rd5;
	ld.global.f64 	%fd18, [%rd6+-64];
	add.f64 	%fd19, %fd82, %fd18;
	ld.global.f64 	%fd20, [%rd6+-56];
	add.f64 	%fd21, %fd19, %fd20;
	ld.global.f64 	%fd22, [%rd6+-48];
	add.f64 	%fd23, %fd21, %fd22;
	ld.global.f64 	%fd24, [%rd6+-40];
	add.f64 	%fd25, %fd23, %fd24;
	ld.global.f64 	%fd26, [%rd6+-32];
	add.f64 	%fd27, %fd25, %fd26;
	ld.global.f64 	%fd28, [%rd6+-24];
	add.f64 	%fd29, %fd27, %fd28;
	ld.global.f64 	%fd30, [%rd6+-16];
	add.f64 	%fd31, %fd29, %fd30;
	ld.global.f64 	%fd32, [%rd6+-8];
	add.f64 	%fd33, %fd31, %fd32;
	ld.global.f64 	%fd34, [%rd6];
	add.f64 	%fd35, %fd33, %fd34;
	ld.global.f64 	%fd36, [%rd6+8];
	add.f64 	%fd37, %fd35, %fd36;
	ld.global.f64 	%fd38, [%rd6+16];
	add.f64 	%fd39, %fd37, %fd38;
	ld.global.f64 	%fd40, [%rd6+24];
	add.f64 	%fd41, %fd39, %fd40;
	ld.global.f64 	%fd42, [%rd6+32];
	add.f64 	%fd43, %fd41, %fd42;
	ld.global.f64 	%fd44, [%rd6+40];
	add.f64 	%fd45, %fd43, %fd44;
	ld.global.f64 	%fd46, [%rd6+48];
	add.f64 	%fd47, %fd45, %fd46;
	ld.global.f64 	%fd48, [%rd6+56];
	add.f64 	%fd82, %fd47, %fd48;
	add.s32 	%r33, %r33, 16;
	add.s32 	%r32, %r32, 16;
	setp.ne.s32 	%p4, %r33, 0;
	@%p4 bra 	$L__BB6_4;
$L__BB6_5:
	setp.eq.s32 	%p5, %r3, 0;
	@%p5 bra 	$L__BB6_14;
	and.b32  	%r11, %r24, 7;
	setp.lt.u32 	%p6, %r3, 8;
	@%p6 bra 	$L__BB6_8;
	add.s32 	%r30, %r35, %r2;
	mul.wide.s32 	%rd7, %r30, 8;
	add.s64 	%rd8, %rd1, %rd7;
	ld.global.f64 	%fd50, [%rd8];
	add.f64 	%fd51, %fd82, %fd50;
	ld.global.f64 	%fd52, [%rd8+8];
	add.f64 	%fd53, %fd51, %fd52;
	ld.global.f64 	%fd54, [%rd8+16];
	add.f64 	%fd55, %fd53, %fd54;
	ld.global.f64 	%fd56, [%rd8+24];
	add.f64 	%fd57, %fd55, %fd56;
	ld.global.f64 	%fd58, [%rd8+32];
	add.f64 	%fd59, %fd57, %fd58;
	ld.global.f64 	%fd60, [%rd8+40];
	add.f64 	%fd61, %fd59, %fd60;
	ld.global.f64 	%fd62, [%rd8+48];
	add.f64 	%fd63, %fd61, %fd62;
	ld.global.f64 	%fd64, [%rd8+56];
	add.f64 	%fd82, %fd63, %fd64;
	add.s32 	%r35, %r35, 8;
$L__BB6_8:
	setp.eq.s32 	%p7, %r11, 0;
	@%p7 bra 	$L__BB6_14;
	and.b32  	%r14, %r24, 3;
	setp.lt.u32 	%p8, %r11, 4;
	@%p8 bra 	$L__BB6_11;
	add.s32 	%r31, %r35, %r2;
	mul.wide.s32 	%rd9, %r31, 8;
	add.s64 	%rd10, %rd1, %rd9;
	ld.global.f64 	%fd66, [%rd10];
	add.f64 	%fd67, %fd82, %fd66;
	ld.global.f64 	%fd68, [%rd10+8];
	add.f64 	%fd69, %fd67, %fd68;
	ld.global.f64 	%fd70, [%rd10+16];
	add.f64 	%fd71, %fd69, %fd70;
	ld.global.f64 	%fd72, [%rd10+24];
	add.f64 	%fd82, %fd71, %fd72;
	add.s32 	%r35, %r35, 4;
$L__BB6_11:
	setp.eq.s32 	%p9, %r14, 0;
	@%p9 bra 	$L__BB6_14;
	add.s32 	%r38, %r35, %r2;
	neg.s32 	%r37, %r14;
$L__BB6_13:
	.pragma "nounroll";
	mul.wide.s32 	%rd11, %r38, 8;
	add.s64 	%rd12, %rd1, %rd11;
	ld.global.f64 	%fd73, [%rd12];
	add.f64 	%fd82, %fd82, %fd73;
	add.s32 	%r38, %r38, 1;
	add.s32 	%r37, %r37, 1;
	setp.ne.s32 	%p10, %r37, 0;
	@%p10 bra 	$L__BB6_13;
$L__BB6_14:
	cvta.to.global.u64 	%rd13, %rd3;
	mul.wide.u32 	%rd14, %r1, 8;
	add.s64 	%rd15, %rd13, %rd14;
	st.global.f64 	[%rd15], %fd82;
$L__BB6_15:
	ret;

}
	// .globl	_Z8Back_dA1PdS_S_iiii
.visible .entry _Z8Back_dA1PdS_S_iiii(
	.param .u64 .ptr .align 1 _Z8Back_dA1PdS_S_iiii_param_0,
	.param .u64 .ptr .align 1 _Z8Back_dA1PdS_S_iiii_param_1,
	.param .u64 .ptr .align 1 _Z8Back_dA1PdS_S_iiii_param_2,
	.param .u32 _Z8Back_dA1PdS_S_iiii_param_3,
	.param .u32 _Z8Back_dA1PdS_S_iiii_param_4,
	.param .u32 _Z8Back_dA1PdS_S_iiii_param_5,
	.param .u32 _Z8Back_dA1PdS_S_iiii_param_6
)
{
	.reg .pred 	%p<13>;
	.reg .b32 	%r<55>;
	.reg .b64 	%rd<74>;
	.reg .b64 	%fd<68>;

	ld.param.u64 	%rd13, [_Z8Back_dA1PdS_S_iiii_param_0];
	ld.param.u64 	%rd14, [_Z8Back_dA1PdS_S_iiii_param_1];
	ld.param.u32 	%r22, [_Z8Back_dA1PdS_S_iiii_param_3];
	ld.param.u32 	%r23, [_Z8Back_dA1PdS_S_iiii_param_4];
	ld.param.u32 	%r24, [_Z8Back_dA1PdS_S_iiii_param_5];
	ld.param.u32 	%r25, [_Z8Back_dA1PdS_S_iiii_param_6];
	cvta.to.global.u64 	%rd1, %rd14;
	cvta.to.global.u64 	%rd2, %rd13;
	mov.u32 	%r1, %tid.y;
	mov.u32 	%r2, %ctaid.y;
	mov.u32 	%r3, %ntid.y;
	mad.lo.s32 	%r4, %r2, %r3, %r1;
	mov.u32 	%r26, %tid.x;
	mov.u32 	%r27, %ctaid.x;
	mov.u32 	%r28, %ntid.x;
	mad.lo.s32 	%r5, %r27, %r28, %r26;
	setp.ge.s32 	%p1, %r4, %r24;
	setp.ge.s32 	%p2, %r5, %r25;
	or.pred  	%p3, %p1, %p2;
	@%p3 bra 	$L__BB7_14;
	setp.lt.s32 	%p4, %r23, 1;
	mov.f64 	%fd67, 0d0000000000000000;
	@%p4 bra 	$L__BB7_13;
	and.b32  	%r6, %r23, 7;
	setp.lt.u32 	%p5, %r23, 8;
	mov.b32 	%r53, 0;
	mov.f64 	%fd67, 0d0000000000000000;
	@%p5 bra 	$L__BB7_5;
	and.b32  	%r53, %r23, 2147483640;
	neg.s32 	%r51, %r53;
	add.s32 	%r30, %r4, 20;
	mul.wide.u32 	%rd15, %r30, 8;
	add.s64 	%rd73, %rd2, %rd15;
	add.s32 	%r31, %r4, 40;
	mul.wide.u32 	%rd16, %r31, 8;
	add.s64 	%rd72, %rd2, %rd16;
	add.s32 	%r49, %r4, 80;
	mul.wide.u32 	%rd17, %r3, %r2;
	cvt.u64.u32 	%rd18, %r1;
	add.s64 	%rd19, %rd17, %rd18;
	shl.b64 	%rd20, %rd19, 3;
	add.s64 	%rd71, %rd2, %rd20;
	mov.f64 	%fd67, 0d0000000000000000;
	mul.wide.s32 	%rd23, %r22, 8;
	mov.u32 	%r50, %r5;
$L__BB7_4:
	.pragma "nounroll";
	ld.global.f64 	%fd17, [%rd71];
	mul.wide.s32 	%rd21, %r50, 8;
	add.s64 	%rd22, %rd1, %rd21;
	ld.global.f64 	%fd18, [%rd22];
	fma.rn.f64 	%fd19, %fd17, %fd18, %fd67;
	ld.global.f64 	%fd20, [%rd73];
	add.s64 	%rd24, %rd22, %rd23;
	ld.global.f64 	%fd21, [%rd24];
	fma.rn.f64 	%fd22, %fd20, %fd21, %fd19;
	ld.global.f64 	%fd23, [%rd72];
	add.s64 	%rd25, %rd24, %rd23;
	ld.global.f64 	%fd24, [%rd25];
	fma.rn.f64 	%fd25, %fd23, %fd24, %fd22;
	add.s32 	%r32, %r49, -20;
	mul.wide.u32 	%rd26, %r32, 8;
	add.s64 	%rd27, %rd2, %rd26;
	ld.global.f64 	%fd26, [%rd27];
	add.s64 	%rd28, %rd25, %rd23;
	ld.global.f64 	%fd27, [%rd28];
	fma.rn.f64 	%fd28, %fd26, %fd27, %fd25;
	add.s32 	%r33, %r49, 60;
	mul.wide.u32 	%rd29, %r49, 8;
	add.s64 	%rd30, %rd2, %rd29;
	ld.global.f64 	%fd29, [%rd30];
	add.s64 	%rd31, %rd28, %rd23;
	ld.global.f64 	%fd30, [%rd31];
	fma.rn.f64 	%fd31, %fd29, %fd30, %fd28;
	add.s32 	%r34, %r49, 20;
	mul.wide.u32 	%rd32, %r34, 8;
	add.s64 	%rd33, %rd2, %rd32;
	ld.global.f64 	%fd32, [%rd33];
	add.s64 	%rd34, %rd31, %rd23;
	ld.global.f64 	%fd33, [%rd34];
	fma.rn.f64 	%fd34, %fd32, %fd33, %fd31;
	add.s32 	%r35, %r49, 40;
	mul.wide.u32 	%rd35, %r35, 8;
	add.s64 	%rd36, %rd2, %rd35;
	ld.global.f64 	%fd35, [%rd36];
	add.s64 	%rd37, %rd34, %rd23;
	ld.global.f64 	%fd36, [%rd37];
	fma.rn.f64 	%fd37, %fd35, %fd36, %fd34;
	mul.wide.u32 	%rd38, %r33, 8;
	add.s64 	%rd39, %rd2, %rd38;
	ld.global.f64 	%fd38, [%rd39];
	add.s64 	%rd40, %rd37, %rd23;
	ld.global.f64 	%fd39, [%rd40];
	fma.rn.f64 	%fd67, %fd38, %fd39, %fd37;
	add.s32 	%r51, %r51, 8;
	shl.b32 	%r36, %r22, 3;
	add.s32 	%r50, %r50, %r36;
	add.s64 	%rd73, %rd73, 1280;
	add.s64 	%rd72, %rd72, 1280;
	add.s32 	%r49, %r49, 160;
	add.s64 	%rd71, %rd71, 1280;
	setp.ne.s32 	%p6, %r51, 0;
	@%p6 bra 	$L__BB7_4;
$L__BB7_5:
	setp.eq.s32 	%p7, %r6, 0;
	@%p7 bra 	$L__BB7_13;
	and.b32  	%r17, %r23, 3;
	setp.lt.u32 	%p8, %r6, 4;
	@%p8 bra 	$L__BB7_8;
	mad.lo.s32 	%r37, %r53, 20, %r4;
	mul.wide.u32 	%rd41, %r37, 8;
	add.s64 	%rd42, %rd2, %rd41;
	ld.global.f64 	%fd41, [%rd42];
	mad.lo.s32 	%r38, %r53, %r22, %r5;
	mul.wide.s32 	%rd43, %r38, 8;
	add.s64 	%rd44, %rd1, %rd43;
	ld.global.f64 	%fd42, [%rd44];
	fma.rn.f64 	%fd43, %fd41, %fd42, %fd67;
	add.s32 	%r39, %r37, 20;
	mul.wide.u32 	%rd45, %r39, 8;
	add.s64 	%rd46, %rd2, %rd45;
	ld.global.f64 	%fd44, [%rd46];
	mul.wide.s32 	%rd47, %r22, 8;
	add.s64 	%rd48, %rd44, %rd47;
	ld.global.f64 	%fd45, [%rd48];
	fma.rn.f64 	%fd46, %fd44, %fd45, %fd43;
	add.s32 	%r40, %r37, 40;
	mul.wide.u32 	%rd49, %r40, 8;
	add.s64 	%rd50, %rd2, %rd49;
	ld.global.f64 	%fd47, [%rd50];
	add.s64 	%rd51, %rd48, %rd47;
	ld.global.f64 	%fd48, [%rd51];
	fma.rn.f64 	%fd49, %fd47, %fd48, %fd46;
	add.s32 	%r41, %r37, 60;
	mul.wide.u32 	%rd52, %r41, 8;
	add.s64 	%rd53, %rd2, %rd52;
	ld.global.f64 	%fd50, [%rd53];
	add.s64 	%rd54, %rd51, %rd47;
	ld.global.f64 	%fd51, [%rd54];
	fma.rn.f64 	%fd67, %fd50, %fd51, %fd49;
	add.s32 	%r53, %r53, 4;
$L__BB7_8:
	setp.eq.s32 	%p9, %r17, 0;
	@%p9 bra 	$L__BB7_13;
	setp.eq.s32 	%p10, %r17, 1;
	@%p10 bra 	$L__BB7_11;
	mad.lo.s32 	%r42, %r53, 20, %r4;
	mul.wide.u32 	%rd55, %r42, 8;
	add.s64 	%rd56, %rd2, %rd55;
	ld.global.f64 	%fd53, [%rd56];
	mad.lo.s32 	%r43, %r53, %r22, %r5;
	mul.wide.s32 	%rd57, %r43, 8;
	add.s64 	%rd58, %rd1, %rd57;
	ld.global.f64 	%fd54, [%rd58];
	fma.rn.f64 	%fd55, %fd53, %fd54, %fd67;
	add.s32 	%r44, %r42, 20;
	mul.wide.u32 	%rd59, %r44, 8;
	add.s64 	%rd60, %rd2, %rd59;
	ld.global.f64 	%fd56, [%rd60];
	mul.wide.s32 	%rd61, %r22, 8;
	add.s64 	%rd62, %rd58, %rd61;
	ld.global.f64 	%fd57, [%rd62];
	fma.rn.f64 	%fd67, %fd56, %fd57, %fd55;
	add.s32 	%r53, %r53, 2;
$L__BB7_11:
	and.b32  	%r45, %r23, 1;
	setp.eq.b32 	%p11, %r45, 1;
	not.pred 	%p12, %p11;
	@%p12 bra 	$L__BB7_13;
	mad.lo.s32 	%r46, %r53, 20, %r4;
	mul.wide.u32 	%rd63, %r46, 8;
	add.s64 	%rd64, %rd2, %rd63;
	ld.global.f64 	%fd58, [%rd64];
	mad.lo.s32 	%r47, %r53, %r22, %r5;
	mul.wide.s32 	%rd65, %r47, 8;
	add.s64 	%rd66, %rd1, %rd65;
	ld.global.f64 	%fd59, [%rd66];
	fma.rn.f64 	%fd67, %fd58, %fd59, %fd67;
$L__BB7_13:
	ld.param.u64 	%rd70, [_Z8Back_dA1PdS_S_iiii_param_2];
	mad.lo.s32 	%r48, %r22, %r4, %r5;
	cvta.to.global.u64 	%rd67, %rd70;
	mul.wide.s32 	%rd68, %r48, 8;
	add.s64 	%rd69, %rd67, %rd68;
	st.global.f64 	[%rd69], %fd67;
$L__BB7_14:
	ret;

}
	// .globl	_Z16Back_dZ1_SigmoidPdS_S_S_iii
.visible .entry _Z16Back_dZ1_SigmoidPdS_S_S_iii(
	.param .u64 .ptr .align 1 _Z16Back_dZ1_SigmoidPdS_S_S_iii_param_0,
	.param .u64 .ptr .align 1 _Z16Back_dZ1_SigmoidPdS_S_S_iii_param_1,
	.param .u64 .ptr .align 1 _Z16Back_dZ1_SigmoidPdS_S_S_iii_param_2,
	.param .u64 .ptr .align 1 _Z16Back_dZ1_SigmoidPdS_S_S_iii_param_3,
	.param .u32 _Z16Back_dZ1_SigmoidPdS_S_S_iii_param_4,
	.param .u32 _Z16Back_dZ1_SigmoidPdS_S_S_iii_param_5,
	.param .u32 _Z16Back_dZ1_SigmoidPdS_S_S_iii_param_6
)
{
	.reg .pred 	%p<4>;
	.reg .b32 	%r<13>;
	.reg .b64 	%rd<11>;
	.reg .b64 	%fd<7>;

	ld.param.u64 	%rd1, [_Z16Back_dZ1_SigmoidPdS_S_S_iii_param_0];
	ld.param.u64 	%rd2, [_Z16Back_dZ1_SigmoidPdS_S_S_iii_param_1];
	ld.param.u64 	%rd3, [_Z16Back_dZ1_SigmoidPdS_S_S_iii_param_3];
	ld.param.u32 	%r3, [_Z16Back_dZ1_SigmoidPdS_S_S_iii_param_4];
	ld.param.u32 	%r4, [_Z16Back_dZ1_SigmoidPdS_S_S_iii_param_5];
	ld.param.u32 	%r5, [_Z16Back_dZ1_SigmoidPdS_S_S_iii_param_6];
	mov.u32 	%r6, %tid.y;
	mov.u32 	%r7, %ctaid.y;
	mov.u32 	%r8, %ntid.y;
	mad.lo.s32 	%r1, %r7, %r8, %r6;
	mov.u32 	%r9, %tid.x;
	mov.u32 	%r10, %ctaid.x;
	mov.u32 	%r11, %ntid.x;
	mad.lo.s32 	%r2, %r10, %r11, %r9;
	setp.ge.s32 	%p1, %r1, %r4;
	setp.ge.s32 	%p2, %r2, %r5;
	or.pred  	%p3, %p1, %p2;
	@%p3 bra 	$L__BB8_2;
	cvta.to.global.u64 	%rd4, %rd1;
	cvta.to.global.u64 	%rd5, %rd2;
	cvta.to.global.u64 	%rd6, %rd3;
	mad.lo.s32 	%r12, %r3, %r1, %r2;
	mul.wide.s32 	%rd7, %r12, 8;
	add.s64 	%rd8, %rd4, %rd7;
	ld.global.f64 	%fd1, [%rd8];
	add.s64 	%rd9, %rd5, %rd7;
	ld.global.f64 	%fd2, [%rd9];
	mul.f64 	%fd3, %fd1, %fd2;
	mov.f64 	%fd4, 0d3FF0000000000000;
	sub.f64 	%fd5, %fd4, %fd2;
	mul.f64 	%fd6, %fd3, %fd5;
	add.s64 	%rd10, %rd6, %rd7;
	st.global.f64 	[%rd10], %fd6;
$L__BB8_2:
	ret;

}
	// .globl	_Z13Back_dZ1_ReLUPdS_S_S_iii
.visible .entry _Z13Back_dZ1_ReLUPdS_S_S_iii(
	.param .u64 .ptr .align 1 _Z13Back_dZ1_ReLUPdS_S_S_iii_param_0,
	.param .u64 .ptr .align 1 _Z13Back_dZ1_ReLUPdS_S_S_iii_param_1,
	.param .u64 .ptr .align 1 _Z13Back_dZ1_ReLUPdS_S_S_iii_param_2,
	.param .u64 .ptr .align 1 _Z13Back_dZ1_ReLUPdS_S_S_iii_param_3,
	.param .u32 _Z13Back_dZ1_ReLUPdS_S_S_iii_param_4,
	.param .u32 _Z13Back_dZ1_ReLUPdS_S_S_iii_param_5,
	.param .u32 _Z13Back_dZ1_ReLUPdS_S_S_iii_param_6
)
{
	.reg .pred 	%p<5>;
	.reg .b32 	%r<13>;
	.reg .b64 	%rd<15>;
	.reg .b64 	%fd<3>;

	ld.param.u64 	%rd2, [_Z13Back_dZ1_ReLUPdS_S_S_iii_param_0];
	ld.param.u64 	%rd3, [_Z13Back_dZ1_ReLUPdS_S_S_iii_param_2];
	ld.param.u64 	%rd4, [_Z13Back_dZ1_ReLUPdS_S_S_iii_param_3];
	ld.param.u32 	%r4, [_Z13Back_dZ1_ReLUPdS_S_S_iii_param_4];
	ld.param.u32 	%r5, [_Z13Back_dZ1_ReLUPdS_S_S_iii_param_5];
	ld.param.u32 	%r6, [_Z13Back_dZ1_ReLUPdS_S_S_iii_param_6];
	cvta.to.global.u64 	%rd1, %rd4;
	mov.u32 	%r7, %tid.y;
	mov.u32 	%r8, %ctaid.y;
	mov.u32 	%r9, %ntid.y;
	mad.lo.s32 	%r1, %r8, %r9, %r7;
	mov.u32 	%r10, %tid.x;
	mov.u32 	%r11, %ctaid.x;
	mov.u32 	%r12, %ntid.x;
	mad.lo.s32 	%r2, %r11, %r12, %r10;
	setp.ge.s32 	%p1, %r1, %r5;
	setp.ge.s32 	%p2, %r2, %r6;
	or.pred  	%p3, %p1, %p2;
	@%p3 bra 	$L__BB9_4;
	cvta.to.global.u64 	%rd5, %rd3;
	mad.lo.s32 	%r3, %r4, %r1, %r2;
	mul.wide.s32 	%rd6, %r3, 8;
	add.s64 	%rd7, %rd5, %rd6;
	ld.global.f64 	%fd1, [%rd7];
	setp.geu.f64 	%p4, %fd1, 0d0000000000000000;
	@%p4 bra 	$L__BB9_3;
	add.s64 	%rd13, %rd1, %rd6;
	mov.b64 	%rd14, 0;
	st.global.u64 	[%rd13], %rd14;
	bra.uni 	$L__BB9_4;
$L__BB9_3:
	cvta.to.global.u64 	%rd8, %rd2;
	add.s64 	%rd10, %rd8, %rd6;
	ld.global.f64 	%fd2, [%rd10];
	add.s64 	%rd11, %rd1, %rd6;
	st.global.f64 	[%rd11], %fd2;
$L__BB9_4:
	ret;

}
	// .globl	_Z9update_WbPdS_idii
.visible .entry _Z9update_WbPdS_idii(
	.param .u64 .ptr .align 1 _Z9update_WbPdS_idii_param_0,
	.param .u64 .ptr .align 1 _Z9update_WbPdS_idii_param_1,
	.param .u32 _Z9update_WbPdS_idii_param_2,
	.param .f64 _Z9update_WbPdS_idii_param_3,
	.param .u32 _Z9update_WbPdS_idii_param_4,
	.param .u32 _Z9update_WbPdS_idii_param_5
)
{
	.reg .pred 	%p<4>;
	.reg .b32 	%r<13>;
	.reg .b64 	%rd<8>;
	.reg .b64 	%fd<6>;

	ld.param.u64 	%rd1, [_Z9update_WbPdS_idii_param_0];
	ld.param.u64 	%rd2, [_Z9update_WbPdS_idii_param_1];
	ld.param.u32 	%r3, [_Z9update_WbPdS_idii_param_2];
	ld.param.f64 	%fd1, [_Z9update_WbPdS_idii_param_3];
	ld.param.u32 	%r4, [_Z9update_WbPdS_idii_param_4];
	ld.param.u32 	%r5, [_Z9update_WbPdS_idii_param_5];
	mov.u32 	%r6, %tid.y;
	mov.u32 	%r7, %ctaid.y;
	mov.u32 	%r8, %ntid.y;
	mad.lo.s32 	%r1, %r7, %r8, %r6;
	mov.u32 	%r9, %tid.x;
	mov.u32 	%r10, %ctaid.x;
	mov.u32 	%r11, %ntid.x;
	mad.lo.s32 	%r2, %r10, %r11, %r9;
	setp.ge.s32 	%p1, %r1, %r4;
	setp.ge.s32 	%p2, %r2, %r5;
	or.pred  	%p3, %p1, %p2;
	@%p3 bra 	$L__BB10_2;
	cvta.to.global.u64 	%rd3, %rd2;
	cvta.to.global.u64 	%rd4, %rd1;
	mad.lo.s32 	%r12, %r3, %r1, %r2;
	mul.wide.s32 	%rd5, %r12, 8;
	add.s64 	%rd6, %rd3, %rd5;
	ld.global.f64 	%fd2, [%rd6];
	add.s64 	%rd7, %rd4, %rd5;
	ld.global.f64 	%fd3, [%rd7];
	mul.f64 	%fd4, %fd1, %fd3;
	sub.f64 	%fd5, %fd2, %fd4;
	st.global.f64 	[%rd6], %fd5;
$L__BB10_2:
	ret;

}


// ===== COMPILED SASS (sm_100) =====

	.target	sm_100

	.elftype	@"ET_EXEC"


//--------------------- .note.nv.tkinfo           --------------------------
	.section	.note.nv.tkinfo,"",@"SHT_NOTE"
	.sectionflags	@"SHF_NOTE_NV_TKINFO"
	.tkinfo
        /*0018*/ 	.word	0x00000002
        /*0030*/ 	.string	""
        /*0030*/ 	.string	"ptxas"
        /*0030*/ 	.string	"Cuda compilation tools, release 13.0, V13.0.88"
        /*0030*/ 	.string	"Build cuda_13.0.r13.0/compiler.36424714_0"
        /*0030*/ 	.string	"-arch sm_100 -m 64 "



//--------------------- .note.nv.cuinfo           --------------------------
	.section	.note.nv.cuinfo,"",@"SHT_NOTE"
	.sectionflags	@"SHF_NOTE_NV_CUINFO"
        /*0018*/ 	.short	0x0002
        /*001a*/ 	.short	0x0064
        /*001c*/ 	.short	0x0082
	.zero		2


//--------------------- .nv.info                  --------------------------
	.section	.nv.info,"",@"SHT_CUDA_INFO"
	.align	4


	//----- nvinfo : EIATTR_REGCOUNT
	.align		4
        /*0000*/ 	.byte	0x04, 0x2f
        /*0002*/ 	.short	(.L_1 - .L_0)
	.align		4
.L_0:
        /*0004*/ 	.word	index@(_Z19HiddenLayer_SigmoidPdS_S_S_S_iiii)
        /*0008*/ 	.word	0x00000020


	//----- nvinfo : EIATTR_FRAME_SIZE
	.align		4
.L_1:
        /*000c*/ 	.byte	0x04, 0x11
        /*000e*/ 	.short	(.L_3 - .L_2)
	.align		4
.L_2:
        /*0010*/ 	.word	index@($__internal_2_$__cuda_sm20_dblrcp_rn_slowpath_v3)
        /*0014*/ 	.word	0x00000000


	//----- nvinfo : EIATTR_FRAME_SIZE
	.align		4
.L_3:
        /*0018*/ 	.byte	0x04, 0x11
        /*001a*/ 	.short	(.L_5 - .L_4)
	.align		4
.L_4:
        /*001c*/ 	.word	index@(_Z19HiddenLayer_SigmoidPdS_S_S_S_iiii)
        /*0020*/ 	.word	0x00000000


	//----- nvinfo : EIATTR_REGCOUNT
	.align		4
.L_5:
        /*0024*/ 	.byte	0x04, 0x2f
        /*0026*/ 	.short	(.L_7 - .L_6)
	.align		4
.L_6:
        /*0028*/ 	.word	index@(_Z16HiddenLayer_ReLUPdS_S_S_S_iiii)
        /*002c*/ 	.word	0x00000020


	//----- nvinfo : EIATTR_FRAME_SIZE
	.align		4
.L_7:
        /*0030*/ 	.byte	0x04, 0x11
        /*0032*/ 	.short	(.L_9 - .L_8)
	.align		4
.L_8:
        /*0034*/ 	.word	index@(_Z16HiddenLayer_ReLUPdS_S_S_S_iiii)
        /*0038*/ 	.word	0x00000000


	//----- nvinfo : EIATTR_REGCOUNT
	.align		4
.L_9:
        /*003c*/ 	.byte	0x04, 0x2f
        /*003e*/ 	.short	(.L_11 - .L_10)
	.align		4
.L_10:
        /*0040*/ 	.word	index@(_Z11OutputLayerPdS_S_S_iiii)
        /*0044*/ 	.word	0x00000020


	//----- nvinfo : EIATTR_FRAME_SIZE
	.align		4
.L_11:
        /*0048*/ 	.byte	0x04, 0x11
        /*004a*/ 	.short	(.L_13 - .L_12)
	.align		4
.L_12:
        /*004c*/ 	.word	index@(_Z11OutputLayerPdS_S_S_iiii)
        /*0050*/ 	.word	0x00000000


	//----- nvinfo : EIATTR_REGCOUNT
	.align		4
.L_13:
        /*0054*/ 	.byte	0x04, 0x2f
        /*0056*/ 	.short	(.L_15 - .L_14)
	.align		4
.L_14:
        /*0058*/ 	.word	index@(_Z7SoftmaxPdS_Piiii)
        /*005c*/ 	.word	0x00000027


	//----- nvinfo : EIATTR_FRAME_SIZE
	.align		4
.L_15:
        /*0060*/ 	.byte	0x04, 0x11
        /*0062*/ 	.short	(.L_17 - .L_16)
	.align		4
.L_16:
        /*0064*/ 	.word	index@($__internal_1_$__cuda_sm20_div_rn_f64_full)
        /*0068*/ 	.word	0x00000000


	//----- nvinfo : EIATTR_FRAME_SIZE
	.align		4
.L_17:
        /*006c*/ 	.byte	0x04, 0x11
        /*006e*/ 	.short	(.L_19 - .L_18)
	.align		4
.L_18:
        /*0070*/ 	.word	index@(_Z7SoftmaxPdS_Piiii)
        /*0074*/ 	.word	0x00000000


	//----- nvinfo : EIATTR_REGCOUNT
	.align		4
.L_19:
        /*0078*/ 	.byte	0x04, 0x2f
        /*007a*/ 	.short	(.L_21 - .L_20)
	.align		4
.L_20:
        /*007c*/ 	.word	index@(_Z8Back_dZ2PdPiS_iii)
        /*0080*/ 	.word	0x0000001f


	//----- nvinfo : EIATTR_FRAME_SIZE
	.align		4
.L_21:
        /*0084*/ 	.byte	0x04, 0x11
        /*0086*/ 	.short	(.L_23 - .L_22)
	.align		4
.L_22:
        /*0088*/ 	.word	index@($__internal_0_$__cuda_sm20_div_rn_f64_full)
        /*008c*/ 	.word	0x00000000


	//----- nvinfo : EIATTR_FRAME_SIZE
	.align		4
.L_23:
        /*0090*/ 	.byte	0x04, 0x11
        /*0092*/ 	.short	(.L_25 - .L_24)
	.align		4
.L_24:
        /*0094*/ 	.word	index@(_Z8Back_dZ2PdPiS_iii)
        /*0098*/ 	.word	0x00000000


	//----- nvinfo : EIATTR_REGCOUNT
	.align		4
.L_25:
        /*009c*/ 	.byte	0x04, 0x2f
        /*009e*/ 	.short	(.L_27 - .L_26)
	.align		4
.L_26:
        /*00a0*/ 	.word	index@(_Z7Back_dWPdS_S_iiii)
        /*00a4*/ 	.word	0x0000001f


	//----- nvinfo : EIATTR_FRAME_SIZE
	.align		4
.L_27:
        /*00a8*/ 	.byte	0x04, 0x11
        /*00aa*/ 	.short	(.L_29 - .L_28)
	.align		4
.L_28:
        /*00ac*/ 	.word	index@(_Z7Back_dWPdS_S_iiii)
        /*00b0*/ 	.word	0x00000000


	//----- nvinfo : EIATTR_REGCOUNT
	.align		4
.L_29:
        /*00b4*/ 	.byte	0x04, 0x2f
        /*00b6*/ 	.short	(.L_31 - .L_30)
	.align		4
.L_30:
        /*00b8*/ 	.word	index@(_Z7Back_dbPdS_iii)
        /*00bc*/ 	.word	0x0000001e


	//----- nvinfo : EIATTR_FRAME_SIZE
	.align		4
.L_31:
        /*00c0*/ 	.byte	0x04, 0x11
        /*00c2*/ 	.short	(.L_33 - .L_32)
	.align		4
.L_32:
        /*00c4*/ 	.word	index@(_Z7Back_dbPdS_iii)
        /*00c8*/ 	.word	0x00000000


	//----- nvinfo : EIATTR_REGCOUNT
	.align		4
.L_33:
        /*00cc*/ 	.byte	0x04, 0x2f
        /*00ce*/ 	.short	(.L_35 - .L_34)
	.align		4
.L_34:
        /*00d0*/ 	.word	index@(_Z8Back_dA1PdS_S_iiii)
        /*00d4*/ 	.word	0x00000020


	//----- nvinfo : EIATTR_FRAME_SIZE
	.align		4
.L_35:
        /*00d8*/ 	.byte	0x04, 0x11
        /*00da*/ 	.short	(.L_37 - .L_36)
	.align		4
.L_36:
        /*00dc*/ 	.word	index@(_Z8Back_dA1PdS_S_iiii)
        /*00e0*/ 	.word	0x00000000


	//----- nvinfo : EIATTR_REGCOUNT
	.align		4
.L_37:
        /*00e4*/ 	.byte	0x04, 0x2f
        /*00e6*/ 	.short	(.L_39 - .L_38)
	.align		4
.L_38:
        /*00e8*/ 	.word	index@(_Z16Back_dZ1_SigmoidPdS_S_S_iii)
        /*00ec*/ 	.word	0x00000010


	//----- nvinfo : EIATTR_FRAME_SIZE
	.align		4
.L_39:
        /*00f0*/ 	.byte	0x04, 0x11
        /*00f2*/ 	.short	(.L_41 - .L_40)
	.align		4
.L_40:
        /*00f4*/ 	.word	index@(_Z16Back_dZ1_SigmoidPdS_S_S_iii)
        /*00f8*/ 	.word	0x00000000


	//----- nvinfo : EIATTR_REGCOUNT
	.align		4
.L_41:
        /*00fc*/ 	.byte	0x04, 0x2f
        /*00fe*/ 	.short	(.L_43 - .L_42)
	.align		4
.L_42:
        /*0100*/ 	.word	index@(_Z13Back_dZ1_ReLUPdS_S_S_iii)
        /*0104*/ 	.word	0x0000000a


	//----- nvinfo : EIATTR_FRAME_SIZE
	.align		4
.L_43:
        /*0108*/ 	.byte	0x04, 0x11
        /*010a*/ 	.short	(.L_45 - .L_44)
	.align		4
.L_44:
        /*010c*/ 	.word	index@(_Z13Back_dZ1_ReLUPdS_S_S_iii)
        /*0110*/ 	.word	0x00000000


	//----- nvinfo : EIATTR_REGCOUNT
	.align		4
.L_45:
        /*0114*/ 	.byte	0x04, 0x2f
        /*0116*/ 	.short	(.L_47 - .L_46)
	.align		4
.L_46:
        /*0118*/ 	.word	index@(_Z9update_WbPdS_idii)
        /*011c*/ 	.word	0x0000000a


	//----- nvinfo : EIATTR_FRAME_SIZE
	.align		4
.L_47:
        /*0120*/ 	.byte	0x04, 0x11
        /*0122*/ 	.short	(.L_49 - .L_48)
	.align		4
.L_48:
        /*0124*/ 	.word	index@(_Z9update_WbPdS_idii)
        /*0128*/ 	.word	0x00000000


	//----- nvinfo : EIATTR_MIN_STACK_SIZE
	.align		4
.L_49:
        /*012c*/ 	.byte	0x04, 0x12
        /*012e*/ 	.short	(.L_51 - .L_50)
	.align		4
.L_50:
        /*0130*/ 	.word	index@(_Z9update_WbPdS_idii)
        /*0134*/ 	.word	0x00000000


	//----- nvinfo : EIATTR_MIN_STACK_SIZE
	.align		4
.L_51:
        /*0138*/ 	.byte	0x04, 0x12
        /*013a*/ 	.short	(.L_53 - .L_52)
	.align		4
.L_52:
        /*013c*/ 	.word	index@(_Z13Back_dZ1_ReLUPdS_S_S_iii)
        /*0140*/ 	.word	0x00000000


	//----- nvinfo : EIATTR_MIN_STACK_SIZE
	.align		4
.L_53:
        /*0144*/ 	.byte	0x04, 0x12
        /*0146*/ 	.short	(.L_55 - .L_54)
	.align		4
.L_54:
        /*0148*/ 	.word	index@(_Z16Back_dZ1_SigmoidPdS_S_S_iii)
        /*014c*/ 	.word	0x00000000


	//----- nvinfo : EIATTR_MIN_STACK_SIZE
	.align		4
.L_55:
        /*0150*/ 	.byte	0x04, 0x12
        /*0152*/ 	.short	(.L_57 - .L_56)
	.align		4
.L_56:
        /*0154*/ 	.word	index@(_Z8Back_dA1PdS_S_iiii)
        /*0158*/ 	.word	0x00000000


	//----- nvinfo : EIATTR_MIN_STACK_SIZE
	.align		4
.L_57:
        /*015c*/ 	.byte	0x04, 0x12
        /*015e*/ 	.short	(.L_59 - .L_58)
	.align		4
.L_58:
        /*0160*/ 	.word	index@(_Z7Back_dbPdS_iii)
        /*0164*/ 	.word	0x00000000


	//----- nvinfo : EIATTR_MIN_STACK_SIZE
	.align		4
.L_59:
        /*0168*/ 	.byte	0x04, 0x12
        /*016a*/ 	.short	(.L_61 - .L_60)
	.align		4
.L_60:
        /*016c*/ 	.word	index@(_Z7Back_dWPdS_S_iiii)
        /*0170*/ 	.word	0x00000000


	//----- nvinfo : EIATTR_MIN_STACK_SIZE
	.align		4
.L_61:
        /*0174*/ 	.byte	0x04, 0x12
        /*0176*/ 	.short	(.L_63 - .L_62)
	.align		4
.L_62:
        /*0178*/ 	.word	index@(_Z8Back_dZ2PdPiS_iii)
        /*017c*/ 	.word	0x00000000


	//----- nvinfo : EIATTR_MIN_STACK_SIZE
	.align		4
.L_63:
        /*0180*/ 	.byte	0x04, 0x12
        /*0182*/ 	.short	(.L_65 - .L_64)
	.align		4
.L_64:
        /*0184*/ 	.word	index@(_Z7SoftmaxPdS_Piiii)
        /*0188*/ 	.word	0x00000000


	//----- nvinfo : EIATTR_MIN_STACK_SIZE
	.align		4
.L_65:
        /*018c*/ 	.byte	0x04, 0x12
        /*018e*/ 	.short	(.L_67 - .L_66)
	.align		4
.L_66:
        /*0190*/ 	.word	index@(_Z11OutputLayerPdS_S_S_iiii)
        /*0194*/ 	.word	0x00000000


	//----- nvinfo : EIATTR_MIN_STACK_SIZE
	.align		4
.L_67:
        /*0198*/ 	.byte	0x04, 0x12
        /*019a*/ 	.short	(.L_69 - .L_68)
	.align		4
.L_68:
        /*019c*/ 	.word	index@(_Z16HiddenLayer_ReLUPdS_S_S_S_iiii)
        /*01a0*/ 	.word	0x00000000


	//----- nvinfo : EIATTR_MIN_STACK_SIZE
	.align		4
.L_69:
        /*01a4*/ 	.byte	0x04, 0x12
        /*01a6*/ 	.short	(.L_71 - .L_70)
	.align		4
.L_70:
        /*01a8*/ 	.word	index@(_Z19HiddenLayer_SigmoidPdS_S_S_S_iiii)
        /*01ac*/ 	.word	0x00000000
.L_71:


//--------------------- .nv.compat                --------------------------
	.section	.nv.compat,"",@"SHT_CUDA_COMPAT_INFO"
	.align	4
        /*0000*/ 	.byte	0x02, 0x09, 0x00, 0x00, 0x02, 0x02, 0x01, 0x00, 0x02, 0x05, 0x05, 0x00, 0x03, 0x07, 0x01, 0x01
        /*0010*/ 	.byte	0x02, 0x03, 0x00, 0x00, 0x02, 0x06, 0x01, 0x00, 0x04, 0x0b, 0x08, 0x00, 0x01, 0x00, 0x00, 0x00
        /*0020*/ 	.byte	0x00, 0x00, 0x00, 0x00


//--------------------- .nv.info._Z9update_WbPdS_idii --------------------------
	.section	.nv.info._Z9update_WbPdS_idii,"",@"SHT_CUDA_INFO"
	.sectionflags	@""
	.align	4


	//----- nvinfo : EIATTR_CUDA_API_VERSION
	.align		4
        /*0000*/ 	.byte	0x04, 0x37
        /*0002*/ 	.short	(.L_73 - .L_72)
.L_72:
        /*0004*/ 	.word	0x00000082


	//----- nvinfo : EIATTR_KPARAM_INFO
	.align		4
.L_73:
        /*0008*/ 	.byte	0x04, 0x17
        /*000a*/ 	.short	(.L_75 - .L_74)
.L_74:
        /*000c*/ 	.word	0x00000000
        /*0010*/ 	.short	0x0005
        /*0012*/ 	.short	0x0024
        /*0014*/ 	.byte	0x00, 0xf0, 0x11, 0x00


	//----- nvinfo : EIATTR_KPARAM_INFO
	.align		4
.L_75:
        /*0018*/ 	.byte	0x04, 0x17
        /*001a*/ 	.short	(.L_77 - .L_76)
.L_76:
        /*001c*/ 	.word	0x00000000
        /*0020*/ 	.short	0x0004
        /*0022*/ 	.short	0x0020
        /*0024*/ 	.byte	0x00, 0xf0, 0x11, 0x00


	//----- nvinfo : EIATTR_KPARAM_INFO
	.align		4
.L_77:
        /*0028*/ 	.byte	0x04, 0x17
        /*002a*/ 	.short	(.L_79 - .L_78)
.L_78:
        /*002c*/ 	.word	0x00000000
        /*0030*/ 	.short	0x0003
        /*0032*/ 	.short	0x0018
        /*0034*/ 	.byte	0x00, 0xf0, 0x21, 0x00


	//----- nvinfo : EIATTR_KPARAM_INFO
	.align		4
.L_79:
        /*0038*/ 	.byte	0x04, 0x17
        /*003a*/ 	.short	(.L_81 - .L_80)
.L_80:
        /*003c*/ 	.word	0x00000000
        /*0040*/ 	.short	0x0002
        /*0042*/ 	.short	0x0010
        /*0044*/ 	.byte	0x00, 0xf0, 0x11, 0x00


	//----- nvinfo : EIATTR_KPARAM_INFO
	.align		4
.L_81:
        /*0048*/ 	.byte	0x04, 0x17
        /*004a*/ 	.short	(.L_83 - .L_82)
.L_82:
        /*004c*/ 	.word	0x00000000
        /*0050*/ 	.short	0x0001
        /*0052*/ 	.short	0x0008
        /*0054*/ 	.byte	0x00, 0xf5, 0x21, 0x00


	//----- nvinfo : EIATTR_KPARAM_INFO
	.align		4
.L_83:
        /*0058*/ 	.byte	0x04, 0x17
        /*005a*/ 	.short	(.L_85 - .L_84)
.L_84:
        /*005c*/ 	.word	0x00000000
        /*0060*/ 	.short	0x0000
        /*0062*/ 	.short	0x0000
        /*0064*/ 	.byte	0x00, 0xf5, 0x21, 0x00


	//----- nvinfo : EIATTR_SPARSE_MMA_MASK
	.align		4
.L_85:
        /*0068*/ 	.byte	0x03, 0x50
        /*006a*/ 	.short	0x0000


	//----- nvinfo : EIATTR_MAXREG_COUNT
	.align		4
        /*006c*/ 	.byte	0x03, 0x1b
        /*006e*/ 	.short	0x00ff


	//----- nvinfo : EIATTR_MERCURY_ISA_VERSION
	.align		4
        /*0070*/ 	.byte	0x03, 0x5f
        /*0072*/ 	.short	0x0101


	//----- nvinfo : EIATTR_VRC_CTA_INIT_COUNT
	.align		4
        /*0074*/ 	.byte	0x02, 0x4a
	.zero		1
	.zero		1


	//----- nvinfo : EIATTR_EXIT_INSTR_OFFSETS
	.align		4
        /*0078*/ 	.byte	0x04, 0x1c
        /*007a*/ 	.short	(.L_87 - .L_86)


	//   ....[0]....
.L_86:
        /*007c*/ 	.word	0x000000c0


	//   ....[1]....
        /*0080*/ 	.word	0x00000190


	//----- nvinfo : EIATTR_CBANK_PARAM_SIZE
	.align		4
.L_87:
        /*0084*/ 	.byte	0x03, 0x19
        /*0086*/ 	.short	0x0028


	//----- nvinfo : EIATTR_PARAM_CBANK
	.align		4
        /*0088*/ 	.byte	0x04, 0x0a
        /*008a*/ 	.short	(.L_89 - .L_88)
	.align		4
.L_88:
        /*008c*/ 	.word	index@(.nv.constant0._Z9update_WbPdS_idii)
        /*0090*/ 	.short	0x0380
        /*0092*/ 	.short	0x0028


	//----- nvinfo : EIATTR_SW_WAR
	.align		4
.L_89:
        /*0094*/ 	.byte	0x04, 0x36
        /*0096*/ 	.short	(.L_91 - .L_90)
.L_90:
        /*0098*/ 	.word	0x00000008
.L_91:


//--------------------- .nv.info._Z13Back_dZ1_ReLUPdS_S_S_iii --------------------------
	.section	.nv.info._Z13Back_dZ1_ReLUPdS_S_S_iii,"",@"SHT_CUDA_INFO"
	.sectionflags	@""
	.align	4


	//----- nvinfo : EIATTR_CUDA_API_VERSION
	.align		4
        /*0000*/ 	.byte	0x04, 0x37
        /*0002*/ 	.short	(.L_93 - .L_92)
.L_92:
        /*0004*/ 	.word	0x00000082


	//----- nvinfo : EIATTR_KPARAM_INFO
	.align		4
.L_93:
        /*0008*/ 	.byte	0x04, 0x17
        /*000a*/ 	.short	(.L_95 - .L_94)
.L_94:
        /*000c*/ 	.word	0x00000000
        /*0010*/ 	.short	0x0006
        /*0012*/ 	.short	0x0028
        /*0014*/ 	.byte	0x00, 0xf0, 0x11, 0x00


	//----- nvinfo : EIATTR_KPARAM_INFO
	.align		4
.L_95:
        /*0018*/ 	.byte	0x04, 0x17
        /*001a*/ 	.short	(.L_97 - .L_96)
.L_96:
        /*001c*/ 	.word	0x00000000
        /*0020*/ 	.short	0x0005
        /*0022*/ 	.short	0x0024
        /*0024*/ 	.byte	0x00, 0xf0, 0x11, 0x00


	//----- nvinfo : EIATTR_KPARAM_INFO
	.align		4
.L_97:
        /*0028*/ 	.byte	0x04, 0x17
        /*002a*/ 	.short	(.L_99 - .L_98)
.L_98:
        /*002c*/ 	.word	0x00000000
        /*0030*/ 	.short	0x0004
        /*0032*/ 	.short	0x0020
        /*0034*/ 	.byte	0x00, 0xf0, 0x11, 0x00


	//----- nvinfo : EIATTR_KPARAM_INFO
	.align		4
.L_99:
        /*0038*/ 	.byte	0x04, 0x17
        /*003a*/ 	.short	(.L_101 - .L_100)
.L_100:
        /*003c*/ 	.word	0x00000000
        /*0040*/ 	.short	0x0003
        /*0042*/ 	.short	0x0018
        /*0044*/ 	.byte	0x00, 0xf5, 0x21, 0x00


	//----- nvinfo : EIATTR_KPARAM_INFO
	.align		4
.L_101:
        /*0048*/ 	.byte	0x04, 0x17
        /*004a*/ 	.short	(.L_103 - .L_102)
.L_102:
        /*004c*/ 	.word	0x00000000
        /*0050*/ 	.short	0x0002
        /*0052*/ 	.short	0x0010
        /*0054*/ 	.byte	0x00, 0xf5, 0x21, 0x00


	//----- nvinfo : EIATTR_KPARAM_INFO
	.align		4
.L_103:
        /*0058*/ 	.byte	0x04, 0x17
        /*005a*/ 	.short	(.L_105 - .L_104)
.L_104:
        /*005c*/ 	.word	0x00000000
        /*0060*/ 	.short	0x0001
        /*0062*/ 	.short	0x0008
        /*0064*/ 	.byte	0x00, 0xf5, 0x21, 0x00


	//----- nvinfo : EIATTR_KPARAM_INFO
	.align		4
.L_105:
        /*0068*/ 	.byte	0x04, 0x17
        /*006a*/ 	.short	(.L_107 - .L_106)
.L_106:
        /*006c*/ 	.word	0x00000000
        /*0070*/ 	.short	0x0000
        /*0072*/ 	.short	0x0000
        /*0074*/ 	.byte	0x00, 0xf5, 0x21, 0x00


	//----- nvinfo : EIATTR_SPARSE_MMA_MASK
	.align		4
.L_107:
        /*0078*/ 	.byte	0x03, 0x50
        /*007a*/ 	.short	0x0000


	//----- nvinfo : EIATTR_MAXREG_COUNT
	.align		4
        /*007c*/ 	.byte	0x03, 0x1b
        /*007e*/ 	.short	0x00ff


	//----- nvinfo : EIATTR_MERCURY_ISA_VERSION
	.align		4
        /*0080*/ 	.byte	0x03, 0x5f
        /*0082*/ 	.short	0x0101


	//----- nvinfo : EIATTR_VRC_CTA_INIT_COUNT
	.align		4
        /*0084*/ 	.byte	0x02, 0x4a
	.zero		1
	.zero		1


	//----- nvinfo : EIATTR_EXIT_INSTR_OFFSETS
	.align		4
        /*0088*/ 	.byte	0x04, 0x1c
        /*008a*/ 	.short	(.L_109 - .L_108)


	//   ....[0]....
.L_108:
        /*008c*/ 	.word	0x000000d0


	//   ....[1]....
        /*0090*/ 	.word	0x00000180


	//   ....[2]....
        /*0094*/ 	.word	0x000001f0


	//----- nvinfo : EIATTR_CBANK_PARAM_SIZE
	.align		4
.L_109:
        /*0098*/ 	.byte	0x03, 0x19
        /*009a*/ 	.short	0x002c


	//----- nvinfo : EIATTR_PARAM_CBANK
	.align		4
        /*009c*/ 	.byte	0x04, 0x0a
        /*009e*/ 	.short	(.L_111 - .L_110)
	.align		4
.L_110:
        /*00a0*/ 	.word	index@(.nv.constant0._Z13Back_dZ1_ReLUPdS_S_S_iii)
        /*00a4*/ 	.short	0x0380
        /*00a6*/ 	.short	0x002c


	//----- nvinfo : EIATTR_SW_WAR
	.align		4
.L_111:
        /*00a8*/ 	.byte	0x04, 0x36
        /*00aa*/ 	.short	(.L_113 - .L_112)
.L_112:
        /*00ac*/ 	.word	0x00000008
.L_113:


//--------------------- .nv.info._Z16Back_dZ1_SigmoidPdS_S_S_iii --------------------------
	.section	.nv.info._Z16Back_dZ1_SigmoidPdS_S_S_iii,"",@"SHT_CUDA_INFO"
	.sectionflags	@""
	.align	4


	//----- nvinfo : EIATTR_CUDA_API_VERSION
	.align		4
        /*0000*/ 	.byte	0x04, 0x37
        /*0002*/ 	.short	(.L_115 - .L_114)
.L_114:
        /*0004*/ 	.word	0x00000082


	//----- nvinfo : EIATTR_KPARAM_INFO
	.align		4
.L_115:
        /*0008*/ 	.byte	0x04, 0x17
        /*000a*/ 	.short	(.L_117 - .L_116)
.L_116:
        /*000c*/ 	.word	0x00000000
        /*0010*/ 	.short	0x0006
        /*0012*/ 	.short	0x0028
        /*0014*/ 	.byte	0x00, 0xf0, 0x11, 0x00


	//----- nvinfo : EIATTR_KPARAM_INFO
	.align		4
.L_117:
        /*0018*/ 	.byte	0x04, 0x17
        /*001a*/ 	.short	(.L_119 - .L_118)
.L_118:
        /*001c*/ 	.word	0x00000000
        /*0020*/ 	.short	0x0005
        /*0022*/ 	.short	0x0024
        /*0024*/ 	.byte	0x00, 0xf0, 0x11, 0x00


	//----- nvinfo : EIATTR_KPARAM_INFO
	.align		4
.L_119:
        /*0028*/ 	.byte	0x04, 0x17
        /*002a*/ 	.short	(.L_121 - .L_120)
.L_120:
        /*002c*/ 	.word	0x00000000
        /*0030*/ 	.short	0x0004
        /*0032*/ 	.short	0x0020
        /*0034*/ 	.byte	0x00, 0xf0, 0x11, 0x00


	//----- nvinfo : EIATTR_KPARAM_INFO
	.align		4
.L_121:
        /*0038*/ 	.byte	0x04, 0x17
        /*003a*/ 	.short	(.L_123 - .L_122)
.L_122:
        /*003c*/ 	.word	0x00000000
        /*0040*/ 	.short	0x0003
        /*0042*/ 	.short	0x0018
        /*0044*/ 	.byte	0x00, 0xf5, 0x21, 0x00


	//----- nvinfo : EIATTR_KPARAM_INFO
	.align		4
.L_123:
        /*0048*/ 	.byte	0x04, 0x17
        /*004a*/ 	.short	(.L_125 - .L_124)
.L_124:
        /*004c*/ 	.word	0x00000000
        /*0050*/ 	.short	0x0002
        /*0052*/ 	.short	0x0010
        /*0054*/ 	.byte	0x00, 0xf5, 0x21, 0x00


	//----- nvinfo : EIATTR_KPARAM_INFO
	.align		4
.L_125:
        /*0058*/ 	.byte	0x04, 0x17
        /*005a*/ 	.short	(.L_127 - .L_126)
.L_126:
        /*005c*/ 	.word	0x00000000
        /*0060*/ 	.short	0x0001
        /*0062*/ 	.short	0x0008
        /*0064*/ 	.byte	0x00, 0xf5, 0x21, 0x00


	//----- nvinfo : EIATTR_KPARAM_INFO
	.align		4
.L_127:
        /*0068*/ 	.byte	0x04, 0x17
        /*006a*/ 	.short	(.L_129 - .L_128)
.L_128:
        /*006c*/ 	.word	0x00000000
        /*0070*/ 	.short	0x0000
        /*0072*/ 	.short	0x0000
        /*0074*/ 	.byte	0x00, 0xf5, 0x21, 0x00


	//----- nvinfo : EIATTR_SPARSE_MMA_MASK
	.align		4
.L_129:
        /*0078*/ 	.byte	0x03, 0x50
        /*007a*/ 	.short	0x0000


	//----- nvinfo : EIATTR_MAXREG_COUNT
	.align		4
        /*007c*/ 	.byte	0x03, 0x1b
        /*007e*/ 	.short	0x00ff


	//----- nvinfo : EIATTR_MERCURY_ISA_VERSION
	.align		4
        /*0080*/ 	.byte	0x03, 0x5f
        /*0082*/ 	.short	0x0101


	//----- nvinfo : EIATTR_VRC_CTA_INIT_COUNT
	.align		4
        /*0084*/ 	.byte	0x02, 0x4a
	.zero		1
	.zero		1


	//----- nvinfo : EIATTR_EXIT_INSTR_OFFSETS
	.align		4
        /*0088*/ 	.byte	0x04, 0x1c
        /*008a*/ 	.short	(.L_131 - .L_130)


	//   ....[0]....
.L_130:
        /*008c*/ 	.word	0x000000d0


	//   ....[1]....
        /*0090*/ 	.word	0x000001d0


	//----- nvinfo : EIATTR_CBANK_PARAM_SIZE
	.align		4
.L_131:
        /*0094*/ 	.byte	0x03, 0x19
        /*0096*/ 	.short	0x002c


	//----- nvinfo : EIATTR_PARAM_CBANK
	.align		4
        /*0098*/ 	.byte	0x04, 0x0a
        /*009a*/ 	.short	(.L_133 - .L_132)
	.align		4
.L_132:
        /*009c*/ 	.word	index@(.nv.constant0._Z16Back_dZ1_SigmoidPdS_S_S_iii)
        /*00a0*/ 	.short	0x0380
        /*00a2*/ 	.short	0x002c


	//----- nvinfo : EIATTR_SW_WAR
	.align		4
.L_133:
        /*00a4*/ 	.byte	0x04, 0x36
        /*00a6*/ 	.short	(.L_135 - .L_134)
.L_134:
        /*00a8*/ 	.word	0x00000008
.L_135:


//--------------------- .nv.info._Z8Back_dA1PdS_S_iiii --------------------------
	.section	.nv.info._Z8Back_dA1PdS_S_iiii,"",@"SHT_CUDA_INFO"
	.sectionflags	@""
	.align	4


	//----- nvinfo : EIATTR_CUDA_API_VERSION
	.align		4
        /*0000*/ 	.byte	0x04, 0x37
        /*0002*/ 	.short	(.L_137 - .L_136)
.L_136:
        /*0004*/ 	.word	0x00000082


	//----- nvinfo : EIATTR_KPARAM_INFO
	.align		4
.L_137:
        /*0008*/ 	.byte	0x04, 0x17
        /*000a*/ 	.short	(.L_139 - .L_138)
.L_138:
        /*000c*/ 	.word	0x00000000
        /*0010*/ 	.short	0x0006
        /*0012*/ 	.short	0x0024
        /*0014*/ 	.byte	0x00, 0xf0, 0x11, 0x00


	//----- nvinfo : EIATTR_KPARAM_INFO
	.align		4
.L_139:
        /*0018*/ 	.byte	0x04, 0x17
        /*001a*/ 	.short	(.L_141 - .L_140)
.L_140:
        /*001c*/ 	.word	0x00000000
        /*0020*/ 	.short	0x0005
        /*0022*/ 	.short	0x0020
        /*0024*/ 	.byte	0x00, 0xf0, 0x11, 0x00


	//----- nvinfo : EIATTR_KPARAM_INFO
	.align		4
.L_141:
        /*0028*/ 	.byte	0x04, 0x17
        /*002a*/ 	.short	(.L_143 - .L_142)
.L_142:
        /*002c*/ 	.word	0x00000000
        /*0030*/ 	.short	0x0004
        /*0032*/ 	.short	0x001c
        /*0034*/ 	.byte	0x00, 0xf0, 0x11, 0x00


	//----- nvinfo : EIATTR_KPARAM_INFO
	.align		4
.L_143:
        /*0038*/ 	.byte	0x04, 0x17
        /*003a*/ 	.short	(.L_145 - .L_144)
.L_144:
        /*003c*/ 	.word	0x00000000
        /*0040*/ 	.short	0x0003
        /*0042*/ 	.short	0x0018
        /*0044*/ 	.byte	0x00, 0xf0, 0x11, 0x00


	//----- nvinfo : EIATTR_KPARAM_INFO
	.align		4
.L_145:
        /*0048*/ 	.byte	0x04, 0x17
        /*004a*/ 	.short	(.L_147 - .L_146)
.L_146:
        /*004c*/ 	.word	0x00000000
        /*0050*/ 	.short	0x0002
        /*0052*/ 	.short	0x0010
        /*0054*/ 	.byte	0x00, 0xf5, 0x21, 0x00


	//----- nvinfo : EIATTR_KPARAM_INFO
	.align		4
.L_147:
        /*0058*/ 	.byte	0x04, 0x17
        /*005a*/ 	.short	(.L_149 - .L_148)
.L_148:
        /*005c*/ 	.word	0x00000000
        /*0060*/ 	.short	0x0001
        /*0062*/ 	.short	0x0008
        /*0064*/ 	.byte	0x00, 0xf5, 0x21, 0x00


	//----- nvinfo : EIATTR_KPARAM_INFO
	.align		4
.L_149:
        /*0068*/ 	.byte	0x04, 0x17
        /*006a*/ 	.short	(.L_151 - .L_150)
.L_150:
        /*006c*/ 	.word	0x00000000
        /*0070*/ 	.short	0x0000
        /*0072*/ 	.short	0x0000
        /*0074*/ 	.byte	0x00, 0xf5, 0x21, 0x00


	//----- nvinfo : EIATTR_SPARSE_MMA_MASK
	.align		4
.L_151:
        /*0078*/ 	.byte	0x03, 0x50
        /*007a*/ 	.short	0x0000


	//----- nvinfo : EIATTR_MAXREG_COUNT
	.align		4
        /*007c*/ 	.byte	0x03, 0x1b
        /*007e*/ 	.short	0x00ff


	//----- nvinfo : EIATTR_MERCURY_ISA_VERSION
	.align		4
        /*0080*/ 	.byte	0x03, 0x5f
        /*0082*/ 	.short	0x0101


	//----- nvinfo : EIATTR_VRC_CTA_INIT_COUNT
	.align		4
        /*0084*/ 	.byte	0x02, 0x4a
	.zero		1
	.zero		1


	//----- nvinfo : EIATTR_EXIT_INSTR_OFFSETS
	.align		4
        /*0088*/ 	.byte	0x04, 0x1c
        /*008a*/ 	.short	(.L_153 - .L_152)


	//   ....[0]....
.L_152:
        /*008c*/ 	.word	0x000000c0


	//   ....[1]....
        /*0090*/ 	.word	0x00000a30


	//----- nvinfo : EIATTR_CBANK_PARAM_SIZE
	.align		4
.L_153:
        /*0094*/ 	.byte	0x03, 0x19
        /*0096*/ 	.short	0x0028


	//----- nvinfo : EIATTR_PARAM_CBANK
	.align		4
        /*0098*/ 	.byte	0x04, 0x0a
        /*009a*/ 	.short	(.L_155 - .L_154)
	.align		4
.L_154:
        /*009c*/ 	.word	index@(.nv.constant0._Z8Back_dA1PdS_S_iiii)
        /*00a0*/ 	.short	0x0380
        /*00a2*/ 	.short	0x0028


	//----- nvinfo : EIATTR_SW_WAR
	.align		4
.L_155:
        /*00a4*/ 	.byte	0x04, 0x36
        /*00a6*/ 	.short	(.L_157 - .L_156)
.L_156:
        /*00a8*/ 	.word	0x00000008
.L_157:


//--------------------- .nv.info._Z7Back_dbPdS_iii --------------------------
	.section	.nv.info._Z7Back_dbPdS_iii,"",@"SHT_CUDA_INFO"
	.sectionflags	@""
	.align	4


	//----- nvinfo : EIATTR_CUDA_API_VERSION
	.align		4
        /*0000*/ 	.byte	0x04, 0x37
        /*0002*/ 	.short	(.L_159 - .L_158)
.L_158:
        /*0004*/ 	.word	0x00000082


	//----- nvinfo : EIATTR_KPARAM_INFO
	.align		4
.L_159:
        /*0008*/ 	.byte	0x04, 0x17
        /*000a*/ 	.short	(.L_161 - .L_160)
.L_160:
        /*000c*/ 	.word	0x00000000
        /*0010*/ 	.short	0x0004
        /*0012*/ 	.short	0x0018
        /*0014*/ 	.byte	0x00, 0xf0, 0x11, 0x00


	//----- nvinfo : EIATTR_KPARAM_INFO
	.align		4
.L_161:
        /*0018*/ 	.byte	0x04, 0x17
        /*001a*/ 	.short	(.L_163 - .L_162)
.L_162:
        /*001c*/ 	.word	0x00000000
        /*0020*/ 	.short	0x0003
        /*0022*/ 	.short	0x0014
        /*0024*/ 	.byte	0x00, 0xf0, 0x11, 0x00


	//----- nvinfo : EIATTR_KPARAM_INFO
	.align		4
.L_163:
        /*0028*/ 	.byte	0x04, 0x17
        /*002a*/ 	.short	(.L_165 - .L_164)
.L_164:
        /*002c*/ 	.word	0x00000000
        /*0030*/ 	.short	0x0002
        /*0032*/ 	.short	0x0010
        /*0034*/ 	.byte	0x00, 0xf0, 0x11, 0x00


	//----- nvinfo : EIATTR_KPARAM_INFO
	.align		4
.L_165:
        /*0038*/ 	.byte	0x04, 0x17
        /*003a*/ 	.short	(.L_167 - .L_166)
.L_166:
        /*003c*/ 	.word	0x00000000
        /*0040*/ 	.short	0x0001
        /*0042*/ 	.short	0x0008
        /*0044*/ 	.byte	0x00, 0xf5, 0x21, 0x00


	//----- nvinfo : EIATTR_KPARAM_INFO
	.align		4
.L_167:
        /*0048*/ 	.byte	0x04, 0x17
        /*004a*/ 	.short	(.L_169 - .L_168)
.L_168:
        /*004c*/ 	.word	0x00000000
        /*0050*/ 	.short	0x0000
        /*0052*/ 	.short	0x0000
        /*0054*/ 	.byte	0x00, 0xf5, 0x21, 0x00


	//----- nvinfo : EIATTR_SPARSE_MMA_MASK
	.align		4
.L_169:
        /*0058*/ 	.byte	0x03, 0x50
        /*005a*/ 	.short	0x0000


	//----- nvinfo : EIATTR_MAXREG_COUNT
	.align		4
        /*005c*/ 	.byte	0x03, 0x1b
        /*005e*/ 	.short	0x00ff


	//----- nvinfo : EIATTR_MERCURY_ISA_VERSION
	.align		4
        /*0060*/ 	.byte	0x03, 0x5f
        /*0062*/ 	.short	0x0101


	//----- nvinfo : EIATTR_VRC_CTA_INIT_COUNT
	.align		4
        /*0064*/ 	.byte	0x02, 0x4a
	.zero		1
	.zero		1


	//----- nvinfo : EIATTR_EXIT_INSTR_OFFSETS
	.align		4
        /*0068*/ 	.byte	0x04, 0x1c
        /*006a*/ 	.short	(.L_171 - .L_170)


	//   ....[0]....
.L_170:
        /*006c*/ 	.word	0x00000070


	//   ....[1]....
        /*0070*/ 	.word	0x000007b0


	//----- nvinfo : EIATTR_CBANK_PARAM_SIZE
	.align		4
.L_171:
        /*0074*/ 	.byte	0x03, 0x19
        /*0076*/ 	.short	0x001c


	//----- nvinfo : EIATTR_PARAM_CBANK
	.align		4
        /*0078*/ 	.byte	0x04, 0x0a
        /*007a*/ 	.short	(.L_173 - .L_172)
	.align		4
.L_172:
        /*007c*/ 	.word	index@(.nv.constant0._Z7Back_dbPdS_iii)
        /*0080*/ 	.short	0x0380
        /*0082*/ 	.short	0x001c


	//----- nvinfo : EIATTR_SW_WAR
	.align		4
.L_173:
        /*0084*/ 	.byte	0x04, 0x36
        /*0086*/ 	.short	(.L_175 - .L_174)
.L_174:
        /*0088*/ 	.word	0x00000008
.L_175:


//--------------------- .nv.info._Z7Back_dWPdS_S_iiii --------------------------
	.section	.nv.info._Z7Back_dWPdS_S_iiii,"",@"SHT_CUDA_INFO"
	.sectionflags	@""
	.align	4


	//----- nvinfo : EIATTR_CUDA_API_VERSION
	.align		4
        /*0000*/ 	.byte	0x04, 0x37
        /*0002*/ 	.short	(.L_177 - .L_176)
.L_176:
        /*0004*/ 	.word	0x00000082


	//----- nvinfo : EIATTR_KPARAM_INFO
	.align		4
.L_177:
        /*0008*/ 	.byte	0x04, 0x17
        /*000a*/ 	.short	(.L_179 - .L_178)
.L_178:
        /*000c*/ 	.word	0x00000000
        /*0010*/ 	.short	0x0006
        /*0012*/ 	.short	0x0024
        /*0014*/ 	.byte	0x00, 0xf0, 0x11, 0x00


	//----- nvinfo : EIATTR_KPARAM_INFO
	.align		4
.L_179:
        /*0018*/ 	.byte	0x04, 0x17
        /*001a*/ 	.short	(.L_181 - .L_180)
.L_180:
        /*001c*/ 	.word	0x00000000
        /*0020*/ 	.short	0x0005
        /*0022*/ 	.short	0x0020
        /*0024*/ 	.byte	0x00, 0xf0, 0x11, 0x00


	//----- nvinfo : EIATTR_KPARAM_INFO
	.align		4
.L_181:
        /*0028*/ 	.byte	0x04, 0x17
        /*002a*/ 	.short	(.L_183 - .L_182)
.L_182:
        /*002c*/ 	.word	0x00000000
        /*0030*/ 	.short	0x0004
        /*0032*/ 	.short	0x001c
        /*0034*/ 	.byte	0x00, 0xf0, 0x11, 0x00


	//----- nvinfo : EIATTR_KPARAM_INFO
	.align		4
.L_183:
        /*0038*/ 	.byte	0x04, 0x17
        /*003a*/ 	.short	(.L_185 - .L_184)
.L_184:
        /*003c*/ 	.word	0x00000000
        /*0040*/ 	.short	0x0003
        /*0042*/ 	.short	0x0018
        /*0044*/ 	.byte	0x00, 0xf0, 0x11, 0x00


	//----- nvinfo : EIATTR_KPARAM_INFO
	.align		4
.L_185:
        /*0048*/ 	.byte	0x04, 0x17
        /*004a*/ 	.short	(.L_187 - .L_186)
.L_186:
        /*004c*/ 	.word	0x00000000
        /*0050*/ 	.short	0x0002
        /*0052*/ 	.short	0x0010
        /*0054*/ 	.byte	0x00, 0xf5, 0x21, 0x00


	//----- nvinfo : EIATTR_KPARAM_INFO
	.align		4
.L_187:
        /*0058*/ 	.byte	0x04, 0x17
        /*005a*/ 	.short	(.L_189 - .L_188)
.L_188:
        /*005c*/ 	.word	0x00000000
        /*0060*/ 	.short	0x0001
        /*0062*/ 	.short	0x0008
        /*0064*/ 	.byte	0x00, 0xf5, 0x21, 0x00


	//----- nvinfo : EIATTR_KPARAM_INFO
	.align		4
.L_189:
        /*0068*/ 	.byte	0x04, 0x17
        /*006a*/ 	.short	(.L_191 - .L_190)
.L_190:
        /*006c*/ 	.word	0x00000000
        /*0070*/ 	.short	0x0000
        /*0072*/ 	.short	0x0000
        /*0074*/ 	.byte	0x00, 0xf5, 0x21, 0x00


	//----- nvinfo : EIATTR_SPARSE_MMA_MASK
	.align		4
.L_191:
        /*0078*/ 	.byte	0x03, 0x50
        /*007a*/ 	.short	0x0000


	//----- nvinfo : EIATTR_MAXREG_COUNT
	.align		4
        /*007c*/ 	.byte	0x03, 0x1b
        /*007e*/ 	.short	0x00ff


	//----- nvinfo : EIATTR_MERCURY_ISA_VERSION
	.align		4
        /*0080*/ 	.byte	0x03, 0x5f
        /*0082*/ 	.short	0x0101


	//----- nvinfo : EIATTR_VRC_CTA_INIT_COUNT
	.align		4
        /*0084*/ 	.byte	0x02, 0x4a
	.zero		1
	.zero		1


	//----- nvinfo : EIATTR_EXIT_INSTR_OFFSETS
	.align		4
        /*0088*/ 	.byte	0x04, 0x1c
        /*008a*/ 	.short	(.L_193 - .L_192)


	//   ....[0]....
.L_192:
        /*008c*/ 	.word	0x000000c0


	//   ....[1]....
        /*0090*/ 	.word	0x00000c00


	//----- nvinfo : EIATTR_CBANK_PARAM_SIZE
	.align		4
.L_193:
        /*0094*/ 	.byte	0x03, 0x19
        /*0096*/ 	.short	0x0028


	//----- nvinfo : EIATTR_PARAM_CBANK
	.align		4
        /*0098*/ 	.byte	0x04, 0x0a
        /*009a*/ 	.short	(.L_195 - .L_194)
	.align		4
.L_194:
        /*009c*/ 	.word	index@(.nv.constant0._Z7Back_dWPdS_S_iiii)
        /*00a0*/ 	.short	0x0380
        /*00a2*/ 	.short	0x0028


	//----- nvinfo : EIATTR_SW_WAR
	.align		4
.L_195:
        /*00a4*/ 	.byte	0x04, 0x36
        /*00a6*/ 	.short	(.L_197 - .L_196)
.L_196:
        /*00a8*/ 	.word	0x00000008
.L_197:


//--------------------- .nv.info._Z8Back_dZ2PdPiS_iii --------------------------
	.section	.nv.info._Z8Back_dZ2PdPiS_iii,"",@"SHT_CUDA_INFO"
	.sectionflags	@""
	.align	4


	//----- nvinfo : EIATTR_CUDA_API_VERSION
	.align		4
        /*0000*/ 	.byte	0x04, 0x37
        /*0002*/ 	.short	(.L_199 - .L_198)
.L_198:
        /*0004*/ 	.word	0x00000082


	//----- nvinfo : EIATTR_KPARAM_INFO
	.align		4
.L_199:
        /*0008*/ 	.byte	0x04, 0x17
        /*000a*/ 	.short	(.L_201 - .L_200)
.L_200:
        /*000c*/ 	.word	0x00000000
        /*0010*/ 	.short	0x0005
        /*0012*/ 	.short	0x0020
        /*0014*/ 	.byte	0x00, 0xf0, 0x11, 0x00


	//----- nvinfo : EIATTR_KPARAM_INFO
	.align		4
.L_201:
        /*0018*/ 	.byte	0x04, 0x17
        /*001a*/ 	.short	(.L_203 - .L_202)
.L_202:
        /*001c*/ 	.word	0x00000000
        /*0020*/ 	.short	0x0004
        /*0022*/ 	.short	0x001c
        /*0024*/ 	.byte	0x00, 0xf0, 0x11, 0x00


	//----- nvinfo : EIATTR_KPARAM_INFO
	.align		4
.L_203:
        /*0028*/ 	.byte	0x04, 0x17
        /*002a*/ 	.short	(.L_205 - .L_204)
.L_204:
        /*002c*/ 	.word	0x00000000
        /*0030*/ 	.short	0x0003
        /*0032*/ 	.short	0x0018
        /*0034*/ 	.byte	0x00, 0xf0, 0x11, 0x00


	//----- nvinfo : EIATTR_KPARAM_INFO
	.align		4
.L_205:
        /*0038*/ 	.byte	0x04, 0x17
        /*003a*/ 	.short	(.L_207 - .L_206)
.L_206:
        /*003c*/ 	.word	0x00000000
        /*0040*/ 	.short	0x0002
        /*0042*/ 	.short	0x0010
        /*0044*/ 	.byte	0x00, 0xf5, 0x21, 0x00


	//----- nvinfo : EIATTR_KPARAM_INFO
	.align		4
.L_207:
        /*0048*/ 	.byte	0x04, 0x17
        /*004a*/ 	.short	(.L_209 - .L_208)
.L_208:
        /*004c*/ 	.word	0x00000000
        /*0050*/ 	.short	0x0001
        /*0052*/ 	.short	0x0008
        /*0054*/ 	.byte	0x00, 0xf5, 0x21, 0x00


	//----- nvinfo : EIATTR_KPARAM_INFO
	.align		4
.L_209:
        /*0058*/ 	.byte	0x04, 0x17
        /*005a*/ 	.short	(.L_211 - .L_210)
.L_210:
        /*005c*/ 	.word	0x00000000
        /*0060*/ 	.short	0x0000
        /*0062*/ 	.short	0x0000
        /*0064*/ 	.byte	0x00, 0xf5, 0x21, 0x00


	//----- nvinfo : EIATTR_SPARSE_MMA_MASK
	.align		4
.L_211:
        /*0068*/ 	.byte	0x03, 0x50
        /*006a*/ 	.short	0x0000


	//----- nvinfo : EIATTR_MAXREG_COUNT
	.align		4
        /*006c*/ 	.byte	0x03, 0x1b
        /*006e*/ 	.short	0x00ff


	//----- nvinfo : EIATTR_MERCURY_ISA_VERSION
	.align		4
        /*0070*/ 	.byte	0x03, 0x5f
        /*0072*/ 	.short	0x0101


	//----- nvinfo : EIATTR_VRC_CTA_INIT_COUNT
	.align		4
        /*0074*/ 	.byte	0x02, 0x4a
	.zero		1
	.zero		1


	//----- nvinfo : EIATTR_EXIT_INSTR_OFFSETS
	.align		4
        /*0078*/ 	.byte	0x04, 0x1c
        /*007a*/ 	.short	(.L_213 - .L_212)


	//   ....[0]....
.L_212:
        /*007c*/ 	.word	0x000000d0


	//   ....[1]....
        /*0080*/ 	.word	0x000004f0


	//----- nvinfo : EIATTR_CRS_STACK_SIZE
	.align		4
.L_213:
        /*0084*/ 	.byte	0x04, 0x1e
        /*0086*/ 	.short	(.L_215 - .L_214)
.L_214:
        /*0088*/ 	.word	0x00000000


	//----- nvinfo : EIATTR_CBANK_PARAM_SIZE
	.align		4
.L_215:
        /*008c*/ 	.byte	0x03, 0x19
        /*008e*/ 	.short	0x0024


	//----- nvinfo : EIATTR_PARAM_CBANK
	.align		4
        /*0090*/ 	.byte	0x04, 0x0a
        /*0092*/ 	.short	(.L_217 - .L_216)
	.align		4
.L_216:
        /*0094*/ 	.word	index@(.nv.constant0._Z8Back_dZ2PdPiS_iii)
        /*0098*/ 	.short	0x0380
        /*009a*/ 	.short	0x0024


	//----- nvinfo : EIATTR_SW_WAR
	.align		4
.L_217:
        /*009c*/ 	.byte	0x04, 0x36
        /*009e*/ 	.short	(.L_219 - .L_218)
.L_218:
        /*00a0*/ 	.word	0x00000008
.L_219:


//--------------------- .nv.info._Z7SoftmaxPdS_Piiii --------------------------
	.section	.nv.info._Z7SoftmaxPdS_Piiii,"",@"SHT_CUDA_INFO"
	.sectionflags	@""
	.align	4


	//----- nvinfo : EIATTR_CUDA_API_VERSION
	.align		4
        /*0000*/ 	.byte	0x04, 0x37
        /*0002*/ 	.short	(.L_221 - .L_220)
.L_220:
        /*0004*/ 	.word	0x00000082


	//----- nvinfo : EIATTR_KPARAM_INFO
	.align		4
.L_221:
        /*0008*/ 	.byte	0x04, 0x17
        /*000a*/ 	.short	(.L_223 - .L_222)
.L_222:
        /*000c*/ 	.word	0x00000000
        /*0010*/ 	.short	0x0005
        /*0012*/ 	.short	0x0020
        /*0014*/ 	.byte	0x00, 0xf0, 0x11, 0x00


	//----- nvinfo : EIATTR_KPARAM_INFO
	.align		4
.L_223:
        /*0018*/ 	.byte	0x04, 0x17
        /*001a*/ 	.short	(.L_225 - .L_224)
.L_224:
        /*001c*/ 	.word	0x00000000
        /*0020*/ 	.short	0x0004
        /*0022*/ 	.short	0x001c
        /*0024*/ 	.byte	0x00, 0xf0, 0x11, 0x00


	//----- nvinfo : EIATTR_KPARAM_INFO
	.align		4
.L_225:
        /*0028*/ 	.byte	0x04, 0x17
        /*002a*/ 	.short	(.L_227 - .L_226)
.L_226:
        /*002c*/ 	.word	0x00000000
        /*0030*/ 	.short	0x0003
        /*0032*/ 	.short	0x0018
        /*0034*/ 	.byte	0x00, 0xf0, 0x11, 0x00


	//----- nvinfo : EIATTR_KPARAM_INFO
	.align		4
.L_227:
        /*0038*/ 	.byte	0x04, 0x17
        /*003a*/ 	.short	(.L_229 - .L_228)
.L_228:
        /*003c*/ 	.word	0x00000000
        /*0040*/ 	.short	0x0002
        /*0042*/ 	.short	0x0010
        /*0044*/ 	.byte	0x00, 0xf5, 0x21, 0x00


	//----- nvinfo : EIATTR_KPARAM_INFO
	.align		4
.L_229:
        /*0048*/ 	.byte	0x04, 0x17
        /*004a*/ 	.short	(.L_231 - .L_230)
.L_230:
        /*004c*/ 	.word	0x00000000
        /*0050*/ 	.short	0x0001
        /*0052*/ 	.short	0x0008
        /*0054*/ 	.byte	0x00, 0xf5, 0x21, 0x00


	//----- nvinfo : EIATTR_KPARAM_INFO
	.align		4
.L_231:
        /*0058*/ 	.byte	0x04, 0x17
        /*005a*/ 	.short	(.L_233 - .L_232)
.L_232:
        /*005c*/ 	.word	0x00000000
        /*0060*/ 	.short	0x0000
        /*0062*/ 	.short	0x0000
        /*0064*/ 	.byte	0x00, 0xf5, 0x21, 0x00


	//----- nvinfo : EIATTR_SPARSE_MMA_MASK
	.align		4
.L_233:
        /*0068*/ 	.byte	0x03, 0x50
        /*006a*/ 	.short	0x0000


	//----- nvinfo : EIATTR_MAXREG_COUNT
	.align		4
        /*006c*/ 	.byte	0x03, 0x1b
        /*006e*/ 	.short	0x00ff


	//----- nvinfo : EIATTR_MERCURY_ISA_VERSION
	.align		4
        /*0070*/ 	.byte	0x03, 0x5f
        /*0072*/ 	.short	0x0101


	//----- nvinfo : EIATTR_VRC_CTA_INIT_COUNT
	.align		4
        /*0074*/ 	.byte	0x02, 0x4a
	.zero		1
	.zero		1


	//----- nvinfo : EIATTR_EXIT_INSTR_OFFSETS
	.align		4
        /*0078*/ 	.byte	0x04, 0x1c
        /*007a*/ 	.short	(.L_235 - .L_234)


	//   ....[0]....
.L_234:
        /*007c*/ 	.word	0x00000070


	//   ....[1]....
        /*0080*/ 	.word	0x00001a80


	//   ....[2]....
        /*0084*/ 	.word	0x000026c0


	//   ....[3]....
        /*0088*/ 	.word	0x00002cb0


	//----- nvinfo : EIATTR_CRS_STACK_SIZE
	.align		4
.L_235:
        /*008c*/ 	.byte	0x04, 0x1e
        /*008e*/ 	.short	(.L_237 - .L_236)
.L_236:
        /*0090*/ 	.word	0x00000000


	//----- nvinfo : EIATTR_CBANK_PARAM_SIZE
	.align		4
.L_237:
        /*0094*/ 	.byte	0x03, 0x19
        /*0096*/ 	.short	0x0024


	//----- nvinfo : EIATTR_PARAM_CBANK
	.align		4
        /*0098*/ 	.byte	0x04, 0x0a
        /*009a*/ 	.short	(.L_239 - .L_238)
	.align		4
.L_238:
        /*009c*/ 	.word	index@(.nv.constant0._Z7SoftmaxPdS_Piiii)
        /*00a0*/ 	.short	0x0380
        /*00a2*/ 	.short	0x0024


	//----- nvinfo : EIATTR_SW_WAR
	.align		4
.L_239:
        /*00a4*/ 	.byte	0x04, 0x36
        /*00a6*/ 	.short	(.L_241 - .L_240)
.L_240:
        /*00a8*/ 	.word	0x00000008
.L_241:


//--------------------- .nv.info._Z11OutputLayerPdS_S_S_iiii --------------------------
	.section	.nv.info._Z11OutputLayerPdS_S_S_iiii,"",@"SHT_CUDA_INFO"
	.sectionflags	@""
	.align	4


	//----- nvinfo : EIATTR_CUDA_API_VERSION
	.align		4
        /*0000*/ 	.byte	0x04, 0x37
        /*0002*/ 	.short	(.L_243 - .L_242)
.L_242:
        /*0004*/ 	.word	0x00000082


	//----- nvinfo : EIATTR_KPARAM_INFO
	.align		4
.L_243:
        /*0008*/ 	.byte	0x04, 0x17
        /*000a*/ 	.short	(.L_245 - .L_244)
.L_244:
        /*000c*/ 	.word	0x00000000
        /*0010*/ 	.short	0x0007
        /*0012*/ 	.short	0x002c
        /*0014*/ 	.byte	0x00, 0xf0, 0x11, 0x00


	//----- nvinfo : EIATTR_KPARAM_INFO
	.align		4
.L_245:
        /*0018*/ 	.byte	0x04, 0x17
        /*001a*/ 	.short	(.L_247 - .L_246)
.L_246:
        /*001c*/ 	.word	0x00000000
        /*0020*/ 	.short	0x0006
        /*0022*/ 	.short	0x0028
        /*0024*/ 	.byte	0x00, 0xf0, 0x11, 0x00


	//----- nvinfo : EIATTR_KPARAM_INFO
	.align		4
.L_247:
        /*0028*/ 	.byte	0x04, 0x17
        /*002a*/ 	.short	(.L_249 - .L_248)
.L_248:
        /*002c*/ 	.word	0x00000000
        /*0030*/ 	.short	0x0005
        /*0032*/ 	.short	0x0024
        /*0034*/ 	.byte	0x00, 0xf0, 0x11, 0x00


	//----- nvinfo : EIATTR_KPARAM_INFO
	.align		4
.L_249:
        /*0038*/ 	.byte	0x04, 0x17
        /*003a*/ 	.short	(.L_251 - .L_250)
.L_250:
        /*003c*/ 	.word	0x00000000
        /*0040*/ 	.short	0x0004
        /*0042*/ 	.short	0x0020
        /*0044*/ 	.byte	0x00, 0xf0, 0x11, 0x00


	//----- nvinfo : EIATTR_KPARAM_INFO
	.align		4
.L_251:
        /*0048*/ 	.byte	0x04, 0x17
        /*004a*/ 	.short	(.L_253 - .L_252)
.L_252:
        /*004c*/ 	.word	0x00000000
        /*0050*/ 	.short	0x0003
        /*0052*/ 	.short	0x0018
        /*0054*/ 	.byte	0x00, 0xf5, 0x21, 0x00


	//----- nvinfo : EIATTR_KPARAM_INFO
	.align		4
.L_253:
        /*0058*/ 	.byte	0x04, 0x17
        /*005a*/ 	.short	(.L_255 - .L_254)
.L_254:
        /*005c*/ 	.word	0x00000000
        /*0060*/ 	.short	0x0002
        /*0062*/ 	.short	0x0010
        /*0064*/ 	.byte	0x00, 0xf5, 0x21, 0x00


	//----- nvinfo : EIATTR_KPARAM_INFO
	.align		4
.L_255:
        /*0068*/ 	.byte	0x04, 0x17
        /*006a*/ 	.short	(.L_257 - .L_256)
.L_256:
        /*006c*/ 	.word	0x00000000
        /*0070*/ 	.short	0x0001
        /*0072*/ 	.short	0x0008
        /*0074*/ 	.byte	0x00, 0xf5, 0x21, 0x00


	//----- nvinfo : EIATTR_KPARAM_INFO
	.align		4
.L_257:
        /*0078*/ 	.byte	0x04, 0x17
        /*007a*/ 	.short	(.L_259 - .L_258)
.L_258:
        /*007c*/ 	.word	0x00000000
        /*0080*/ 	.short	0x0000
        /*0082*/ 	.short	0x0000
        /*0084*/ 	.byte	0x00, 0xf5, 0x21, 0x00


	//----- nvinfo : EIATTR_SPARSE_MMA_MASK
	.align		4
.L_259:
        /*0088*/ 	.byte	0x03, 0x50
        /*008a*/ 	.short	0x0000


	//----- nvinfo : EIATTR_MAXREG_COUNT
	.align		4
        /*008c*/ 	.byte	0x03, 0x1b
        /*008e*/ 	.short	0x00ff


	//----- nvinfo : EIATTR_MERCURY_ISA_VERSION
	.align		4
        /*0090*/ 	.byte	0x03, 0x5f
        /*0092*/ 	.short	0x0101


	//----- nvinfo : EIATTR_VRC_CTA_INIT_COUNT
	.align		4
        /*0094*/ 	.byte	0x02, 0x4a
	.zero		1
	.zero		1


	//----- nvinfo : EIATTR_EXIT_INSTR_OFFSETS
	.align		4
        /*0098*/ 	.byte	0x04, 0x1c
        /*009a*/ 	.short	(.L_261 - .L_260)


	//   ....[0]....
.L_260:
        /*009c*/ 	.word	0x000000c0


	//   ....[1]....
        /*00a0*/ 	.word	0x000009a0


	//----- nvinfo : EIATTR_CBANK_PARAM_SIZE
	.align		4
.L_261:
        /*00a4*/ 	.byte	0x03, 0x19
        /*00a6*/ 	.short	0x0030


	//----- nvinfo : EIATTR_PARAM_CBANK
	.align		4
        /*00a8*/ 	.byte	0x04, 0x0a
        /*00aa*/ 	.short	(.L_263 - .L_262)
	.align		4
.L_262:
        /*00ac*/ 	.word	index@(.nv.constant0._Z11OutputLayerPdS_S_S_iiii)
        /*00b0*/ 	.short	0x0380
        /*00b2*/ 	.short	0x0030


	//----- nvinfo : EIATTR_SW_WAR
	.align		4
.L_263:
        /*00b4*/ 	.byte	0x04, 0x36
        /*00b6*/ 	.short	(.L_265 - .L_264)
.L_264:
        /*00b8*/ 	.word	0x00000008
.L_265:


//--------------------- .nv.info._Z16HiddenLayer_ReLUPdS_S_S_S_iiii --------------------------
	.section	.nv.info._Z16HiddenLayer_ReLUPdS_S_S_S_iiii,"",@"SHT_CUDA_INFO"
	.sectionflags	@""
	.align	4


	//----- nvinfo : EIATTR_CUDA_API_VERSION
	.align		4
        /*0000*/ 	.byte	0x04, 0x37
        /*0002*/ 	.short	(.L_267 - .L_266)
.L_266:
        /*0004*/ 	.word	0x00000082


	//----- nvinfo : EIATTR_KPARAM_INFO
	.align		4
.L_267:
        /*0008*/ 	.byte	0x04, 0x17
        /*000a*/ 	.short	(.L_269 - .L_268)
.L_268:
        /*000c*/ 	.word	0x00000000
        /*0010*/ 	.short	0x0008
        /*0012*/ 	.short	0x0034
        /*0014*/ 	.byte	0x00, 0xf0, 0x11, 0x00


	//----- nvinfo : EIATTR_KPARAM_INFO
	.align		4
.L_269:
        /*0018*/ 	.byte	0x04, 0x17
        /*001a*/ 	.short	(.L_271 - .L_270)
.L_270:
        /*001c*/ 	.word	0x00000000
        /*0020*/ 	.short	0x0007
        /*0022*/ 	.short	0x0030
        /*0024*/ 	.byte	0x00, 0xf0, 0x11, 0x00


	//----- nvinfo : EIATTR_KPARAM_INFO
	.align		4
.L_271:
        /*0028*/ 	.byte	0x04, 0x17
        /*002a*/ 	.short	(.L_273 - .L_272)
.L_272:
        /*002c*/ 	.word	0x00000000
        /*0030*/ 	.short	0x0006
        /*0032*/ 	.short	0x002c
        /*0034*/ 	.byte	0x00, 0xf0, 0x11, 0x00


	//----- nvinfo : EIATTR_KPARAM_INFO
	.align		4
.L_273:
        /*0038*/ 	.byte	0x04, 0x17
        /*003a*/ 	.short	(.L_275 - .L_274)
.L_274:
        /*003c*/ 	.word	0x00000000
        /*0040*/ 	.short	0x0005
        /*0042*/ 	.short	0x0028
        /*0044*/ 	.byte	0x00, 0xf0, 0x11, 0x00


	//----- nvinfo : EIATTR_KPARAM_INFO
	.align		4
.L_275:
        /*0048*/ 	.byte	0x04, 0x17
        /*004a*/ 	.short	(.L_277 - .L_276)
.L_276:
        /*004c*/ 	.word	0x00000000
        /*0050*/ 	.short	0x0004
        /*0052*/ 	.short	0x0020
        /*0054*/ 	.byte	0x00, 0xf5, 0x21, 0x00


	//----- nvinfo : EIATTR_KPARAM_INFO
	.align		4
.L_277:
        /*0058*/ 	.byte	0x04, 0x17
        /*005a*/ 	.short	(.L_279 - .L_278)
.L_278:
        /*005c*/ 	.word	0x00000000
        /*0060*/ 	.short	0x0003
        /*0062*/ 	.short	0x0018
        /*0064*/ 	.byte	0x00, 0xf5, 0x21, 0x00


	//----- nvinfo : EIATTR_KPARAM_INFO
	.align		4
.L_279:
        /*0068*/ 	.byte	0x04, 0x17
        /*006a*/ 	.short	(.L_281 - .L_280)
.L_280:
        /*006c*/ 	.word	0x00000000
        /*0070*/ 	.short	0x0002
        /*0072*/ 	.short	0x0010
        /*0074*/ 	.byte	0x00, 0xf5, 0x21, 0x00


	//----- nvinfo : EIATTR_KPARAM_INFO
	.align		4
.L_281:
        /*0078*/ 	.byte	0x04, 0x17
        /*007a*/ 	.short	(.L_283 - .L_282)
.L_282:
        /*007c*/ 	.word	0x00000000
        /*0080*/ 	.short	0x0001
        /*0082*/ 	.short	0x0008
        /*0084*/ 	.byte	0x00, 0xf5, 0x21, 0x00


	//----- nvinfo : EIATTR_KPARAM_INFO
	.align		4
.L_283:
        /*0088*/ 	.byte	0x04, 0x17
        /*008a*/ 	.short	(.L_285 - .L_284)
.L_284:
        /*008c*/ 	.word	0x00000000
        /*0090*/ 	.short	0x0000
        /*0092*/ 	.short	0x0000
        /*0094*/ 	.byte	0x00, 0xf5, 0x21, 0x00


	//----- nvinfo : EIATTR_SPARSE_MMA_MASK
	.align		4
.L_285:
        /*0098*/ 	.byte	0x03, 0x50
        /*009a*/ 	.short	0x0000


	//----- nvinfo : EIATTR_MAXREG_COUNT
	.align		4
        /*009c*/ 	.byte	0x03, 0x1b
        /*009e*/ 	.short	0x00ff


	//----- nvinfo : EIATTR_MERCURY_ISA_VERSION
	.align		4
        /*00a0*/ 	.byte	0x03, 0x5f
        /*00a2*/ 	.short	0x0101


	//----- nvinfo : EIATTR_VRC_CTA_INIT_COUNT
	.align		4
        /*00a4*/ 	.byte	0x02, 0x4a
	.zero		1
	.zero		1


	//----- nvinfo : EIATTR_EXIT_INSTR_OFFSETS
	.align		4
        /*00a8*/ 	.byte	0x04, 0x1c
        /*00aa*/ 	.short	(.L_287 - .L_286)


	//   ....[0]....
.L_286:
        /*00ac*/ 	.word	0x000000c0


	//   ....[1]....
        /*00b0*/ 	.word	0x000009e0


	//----- nvinfo : EIATTR_CBANK_PARAM_SIZE
	.align		4
.L_287:
        /*00b4*/ 	.byte	0x03, 0x19
        /*00b6*/ 	.short	0x0038


	//----- nvinfo : EIATTR_PARAM_CBANK
	.align		4
        /*00b8*/ 	.byte	0x04, 0x0a
        /*00ba*/ 	.short	(.L_289 - .L_288)
	.align		4
.L_288:
        /*00bc*/ 	.word	index@(.nv.constant0._Z16HiddenLayer_ReLUPdS_S_S_S_iiii)
        /*00c0*/ 	.short	0x0380
        /*00c2*/ 	.short	0x0038


	//----- nvinfo : EIATTR_SW_WAR
	.align		4
.L_289:
        /*00c4*/ 	.byte	0x04, 0x36
        /*00c6*/ 	.short	(.L_291 - .L_290)
.L_290:
        /*00c8*/ 	.word	0x00000008
.L_291:


//--------------------- .nv.info._Z19HiddenLayer_SigmoidPdS_S_S_S_iiii --------------------------
	.section	.nv.info._Z19HiddenLayer_SigmoidPdS_S_S_S_iiii,"",@"SHT_CUDA_INFO"
	.sectionflags	@""
	.align	4


	//----- nvinfo : EIATTR_CUDA_API_VERSION
	.align		4
        /*0000*/ 	.byte	0x04, 0x37
        /*0002*/ 	.short	(.L_293 - .L_292)
.L_292:
        /*0004*/ 	.word	0x00000082


	//----- nvinfo : EIATTR_KPARAM_INFO
	.align		4
.L_293:
        /*0008*/ 	.byte	0x04, 0x17
        /*000a*/ 	.short	(.L_295 - .L_294)
.L_294:
        /*000c*/ 	.word	0x00000000
        /*0010*/ 	.short	0x0008
        /*0012*/ 	.short	0x0034
        /*0014*/ 	.byte	0x00, 0xf0, 0x11, 0x00


	//----- nvinfo : EIATTR_KPARAM_INFO
	.align		4
.L_295:
        /*0018*/ 	.byte	0x04, 0x17
        /*001a*/ 	.short	(.L_297 - .L_296)
.L_296:
        /*001c*/ 	.word	0x00000000
        /*0020*/ 	.short	0x0007
        /*0022*/ 	.short	0x0030
        /*0024*/ 	.byte	0x00, 0xf0, 0x11, 0x00


	//----- nvinfo : EIATTR_KPARAM_INFO
	.align		4
.L_297:
        /*0028*/ 	.byte	0x04, 0x17
        /*002a*/ 	.short	(.L_299 - .L_298)
.L_298:
        /*002c*/ 	.word	0x00000000
        /*0030*/ 	.short	0x0006
        /*0032*/ 	.short	0x002c
        /*0034*/ 	.byte	0x00, 0xf0, 0x11, 0x00


	//----- nvinfo : EIATTR_KPARAM_INFO
	.align		4
.L_299:
        /*0038*/ 	.byte	0x04, 0x17
        /*003a*/ 	.short	(.L_301 - .L_300)
.L_300:
        /*003c*/ 	.word	0x00000000
        /*0040*/ 	.short	0x0005
        /*0042*/ 	.short	0x0028
        /*0044*/ 	.byte	0x00, 0xf0, 0x11, 0x00


	//----- nvinfo : EIATTR_KPARAM_INFO
	.align		4
.L_301:
        /*0048*/ 	.byte	0x04, 0x17
        /*004a*/ 	.short	(.L_303 - .L_302)
.L_302:
        /*004c*/ 	.word	0x00000000
        /*0050*/ 	.short	0x0004
        /*0052*/ 	.short	0x0020
        /*0054*/ 	.byte	0x00, 0xf5, 0x21, 0x00


	//----- nvinfo : EIATTR_KPARAM_INFO
	.align		4
.L_303:
        /*0058*/ 	.byte	0x04, 0x17
        /*005a*/ 	.short	(.L_305 - .L_304)
.L_304:
        /*005c*/ 	.word	0x00000000
        /*0060*/ 	.short	0x0003
        /*0062*/ 	.short	0x0018
        /*0064*/ 	.byte	0x00, 0xf5, 0x21, 0x00


	//----- nvinfo : EIATTR_KPARAM_INFO
	.align		4
.L_305:
        /*0068*/ 	.byte	0x04, 0x17
        /*006a*/ 	.short	(.L_307 - .L_306)
.L_306:
        /*006c*/ 	.word	0x00000000
        /*0070*/ 	.short	0x0002
        /*0072*/ 	.short	0x0010
        /*0074*/ 	.byte	0x00, 0xf5, 0x21, 0x00


	//----- nvinfo : EIATTR_KPARAM_INFO
	.align		4
.L_307:
        /*0078*/ 	.byte	0x04, 0x17
        /*007a*/ 	.short	(.L_309 - .L_308)
.L_308:
        /*007c*/ 	.word	0x00000000
        /*0080*/ 	.short	0x0001
        /*0082*/ 	.short	0x0008
        /*0084*/ 	.byte	0x00, 0xf5, 0x21, 0x00


	//----- nvinfo : EIATTR_KPARAM_INFO
	.align		4
.L_309:
        /*0088*/ 	.byte	0x04, 0x17
        /*008a*/ 	.short	(.L_311 - .L_310)
.L_310:
        /*008c*/ 	.word	0x00000000
        /*0090*/ 	.short	0x0000
        /*0092*/ 	.short	0x0000
        /*0094*/ 	.byte	0x00, 0xf5, 0x21, 0x00


	//----- nvinfo : EIATTR_SPARSE_MMA_MASK
	.align		4
.L_311:
        /*0098*/ 	.byte	0x03, 0x50
        /*009a*/ 	.short	0x0000


	//----- nvinfo : EIATTR_MAXREG_COUNT
	.align		4
        /*009c*/ 	.byte	0x03, 0x1b
        /*009e*/ 	.short	0x00ff


	//----- nvinfo : EIATTR_MERCURY_ISA_VERSION
	.align		4
        /*00a0*/ 	.byte	0x03, 0x5f
        /*00a2*/ 	.short	0x0101


	//----- nvinfo : EIATTR_VRC_CTA_INIT_COUNT
	.align		4
        /*00a4*/ 	.byte	0x02, 0x4a
	.zero		1
	.zero		1


	//----- nvinfo : EIATTR_EXIT_INSTR_OFFSETS
	.align		4
        /*00a8*/ 	.byte	0x04, 0x1c
        /*00aa*/ 	.short	(.L_313 - .L_312)


	//   ....[0]....
.L_312:
        /*00ac*/ 	.word	0x000000c0


	//   ....[1]....
        /*00b0*/ 	.word	0x00000e70


	//----- nvinfo : EIATTR_CRS_STACK_SIZE
	.align		4
.L_313:
        /*00b4*/ 	.byte	0x04, 0x1e
        /*00b6*/ 	.short	(.L_315 - .L_314)
.L_314:
        /*00b8*/ 	.word	0x00000000


	//----- nvinfo : EIATTR_CBANK_PARAM_SIZE
	.align		4
.L_315:
        /*00bc*/ 	.byte	0x03, 0x19
        /*00be*/ 	.short	0x0038


	//----- nvinfo : EIATTR_PARAM_CBANK
	.align		4
        /*00c0*/ 	.byte	0x04, 0x0a
        /*00c2*/ 	.short	(.L_317 - .L_316)
	.align		4
.L_316:
        /*00c4*/ 	.word	index@(.nv.constant0._Z19HiddenLayer_SigmoidPdS_S_S_S_iiii)
        /*00c8*/ 	.short	0x0380
        /*00ca*/ 	.short	0x0038


	//----- nvinfo : EIATTR_SW_WAR
	.align		4
.L_317:
        /*00cc*/ 	.byte	0x04, 0x36
        /*00ce*/ 	.short	(.L_319 - .L_318)
.L_318:
        /*00d0*/ 	.word	0x00000008
.L_319:


//--------------------- .nv.callgraph             --------------------------
	.section	.nv.callgraph,"",@"SHT_CUDA_CALLGRAPH"
	.align	4
	.sectionentsize	8
	.align		4
        /*0000*/ 	.word	0x00000000
	.align		4
        /*0004*/ 	.word	0xffffffff
	.align		4
        /*0008*/ 	.word	0x00000000
	.align		4
        /*000c*/ 	.word	0xfffffffe
	.align		4
        /*0010*/ 	.word	0x00000000
	.align		4
        /*0014*/ 	.word	0xfffffffd
	.align		4
        /*0018*/ 	.word	0x00000000
	.align		4
        /*001c*/ 	.word	0xfffffffc


//--------------------- .text._Z9update_WbPdS_idii --------------------------
	.section	.text._Z9update_WbPdS_idii,"ax",@progbits
	.align	128
        .global         _Z9update_WbPdS_idii
        .type           _Z9update_WbPdS_idii,@function
        .size           _Z9update_WbPdS_idii,(.L_x_93 - _Z9update_WbPdS_idii)
        .other          _Z9update_WbPdS_idii,@"STO_CUDA_ENTRY STV_DEFAULT"
_Z9update_WbPdS_idii:
.text._Z9update_WbPdS_idii:
[----:B------:R-:W-:Y:S01]  /*0000*/  LDC R1, c[0x0][0x37c] ;  /* 0x0000df00ff017b82 */ /* 0x000fe20000000800 */
[----:B------:R-:W0:Y:S07]  /*0010*/  S2R R5, SR_TID.X ;  /* 0x0000000000057919 */ /* 0x000e2e0000002100 */
[----:B------:R-:W1:Y:S01]  /*0020*/  LDC R3, c[0x0][0x364] ;  /* 0x0000d900ff037b82 */ /* 0x000e620000000800 */
[----:B------:R-:W2:Y:S01]  /*0030*/  LDCU.64 UR6, c[0x0][0x3a0] ;  /* 0x00007400ff0677ac */ /* 0x000ea20008000a00 */
[----:B------:R-:W1:Y:S06]  /*0040*/  S2R R0, SR_TID.Y ;  /* 0x0000000000007919 */ /* 0x000e6c0000002200 */
[----:B------:R-:W0:Y:S08]  /*0050*/  S2UR UR5, SR_CTAID.X ;  /* 0x00000000000579c3 */ /* 0x000e300000002500 */
[----:B------:R-:W0:Y:S08]  /*0060*/  LDC R2, c[0x0][0x360] ;  /* 0x0000d800ff027b82 */ /* 0x000e300000000800 */
[----:B------:R-:W1:Y:S01]  /*0070*/  S2UR UR4, SR_CTAID.Y ;  /* 0x00000000000479c3 */ /* 0x000e620000002600 */
[----:B0-----:R-:W-:-:S05]  /*0080*/  IMAD R5, R2, UR5, R5 ;  /* 0x0000000502057c24 */ /* 0x001fca000f8e0205 */
[----:B--2---:R-:W-:Y:S01]  /*0090*/  ISETP.GE.AND P0, PT, R5, UR7, PT ;  /* 0x0000000705007c0c */ /* 0x004fe2000bf06270 */
[----:B-1----:R-:W-:-:S05]  /*00a0*/  IMAD R0, R3, UR4, R0 ;  /* 0x0000000403007c24 */ /* 0x002fca000f8e0200 */
[----:B------:R-:W-:-:S13]  /*00b0*/  ISETP.GE.OR P0, PT, R0, UR6, P0 ;  /* 0x0000000600007c0c */ /* 0x000fda0008706670 */
[----:B------:R-:W-:Y:S05]  /*00c0*/  @P0 EXIT ;  /* 0x000000000000094d */ /* 0x000fea0003800000 */
[----:B------:R-:W0:Y:S01]  /*00d0*/  LDC.64 R6, c[0x0][0x380] ;  /* 0x0000e000ff067b82 */ /* 0x000e220000000a00 */
[----:B------:R-:W1:Y:S01]  /*00e0*/  LDCU UR6, c[0x0][0x390] ;  /* 0x00007200ff0677ac */ /* 0x000e620008000800 */
[----:B------:R-:W2:Y:S06]  /*00f0*/  LDCU.64 UR4, c[0x0][0x358] ;  /* 0x00006b00ff0477ac */ /* 0x000eac0008000a00 */
[----:B------:R-:W3:Y:S01]  /*0100*/  LDC.64 R2, c[0x0][0x388] ;  /* 0x0000e200ff027b82 */ /* 0x000ee20000000a00 */
[----:B-1----:R-:W-:Y:S01]  /*0110*/  IMAD R5, R0, UR6, R5 ;  /* 0x0000000600057c24 */ /* 0x002fe2000f8e0205 */
[----:B------:R-:W1:Y:S03]  /*0120*/  LDCU.64 UR6, c[0x0][0x398] ;  /* 0x00007300ff0677ac */ /* 0x000e660008000a00 */
[----:B0-----:R-:W-:-:S06]  /*0130*/  IMAD.WIDE R6, R5, 0x8, R6 ;  /* 0x0000000805067825 */ /* 0x001fcc00078e0206 */
[----:B--2---:R-:W1:Y:S01]  /*0140*/  LDG.E.64 R6, desc[UR4][R6.64] ;  /* 0x0000000406067981 */ /* 0x004e62000c1e1b00 */
[----:B---3--:R-:W-:-:S05]  /*0150*/  IMAD.WIDE R2, R5, 0x8, R2 ;  /* 0x0000000805027825 */ /* 0x008fca00078e0202 */
[----:B------:R-:W1:Y:S02]  /*0160*/  LDG.E.64 R4, desc[UR4][R2.64] ;  /* 0x0000000402047981 */ /* 0x000e64000c1e1b00 */
[----:B-1----:R-:W-:-:S07]  /*0170*/  DFMA R4, -R6, UR6, R4 ;  /* 0x0000000606047c2b */ /* 0x002fce0008000104 */
[----:B------:R-:W-:Y:S01]  /*0180*/  STG.E.64 desc[UR4][R2.64], R4 ;  /* 0x0000000402007986 */ /* 0x000fe2000c101b04 */
[----:B------:R-:W-:Y:S05]  /*0190*/  EXIT ;  /* 0x000000000000794d */ /* 0x000fea0003800000 */
.L_x_0:
[----:B------:R-:W-:-:S00]  /*01a0*/  BRA `(.L_x_0) ;  /* 0xfffffffc00fc7947 */ /* 0x000fc0000383ffff */
[----:B------:R-:W-:-:S00]  /*01b0*/  NOP ;  /* 0x0000000000007918 */ /* 0x000fc00000000000 */
        /* <DEDUP_REMOVED lines=12> */
.L_x_93:


//--------------------- .text._Z13Back_dZ1_ReLUPdS_S_S_iii --------------------------
	.section	.text._Z13Back_dZ1_ReLUPdS_S_S_iii,"ax",@progbits
	.align	128
        .global         _Z13Back_dZ1_ReLUPdS_S_S_iii
        .type           _Z13Back_dZ1_ReLUPdS_S_S_iii,@function
        .size           _Z13Back_dZ1_ReLUPdS_S_S_iii,(.L_x_94 - _Z13Back_dZ1_ReLUPdS_S_S_iii)
        .other          _Z13Back_dZ1_ReLUPdS_S_S_iii,@"STO_CUDA_ENTRY STV_DEFAULT"
_Z13Back_dZ1_ReLUPdS_S_S_iii:
.text._Z13Back_dZ1_ReLUPdS_S_S_iii:
[----:B------:R-:W-:Y:S01]  /*0000*/  LDC R1, c[0x0][0x37c] ;  /* 0x0000df00ff017b82 */ /* 0x000fe20000000800 */
[----:B------:R-:W0:Y:S07]  /*0010*/  S2R R5, SR_TID.X ;  /* 0x0000000000057919 */ /* 0x000e2e0000002100 */
[----:B------:R-:W1:Y:S01]  /*0020*/  LDC R3, c[0x0][0x364] ;  /* 0x0000d900ff037b82 */ /* 0x000e620000000800 */
[----:B------:R-:W2:Y:S01]  /*0030*/  LDCU UR6, c[0x0][0x3a8] ;  /* 0x00007500ff0677ac */ /* 0x000ea20008000800 */
[----:B------:R-:W1:Y:S01]  /*0040*/  S2R R0, SR_TID.Y ;  /* 0x0000000000007919 */ /* 0x000e620000002200 */
[----:B------:R-:W3:Y:S05]  /*0050*/  LDCU UR7, c[0x0][0x3a4] ;  /* 0x00007480ff0777ac */ /* 0x000eea0008000800 */
[----:B------:R-:W0:Y:S08]  /*0060*/  S2UR UR5, SR_CTAID.X ;  /* 0x00000000000579c3 */ /* 0x000e300000002500 */
[----:B------:R-:W0:Y:S08]  /*0070*/  LDC R2, c[0x0][0x360] ;  /* 0x0000d800ff027b82 */ /* 0x000e300000000800 */
[----:B------:R-:W1:Y:S01]  /*0080*/  S2UR UR4, SR_CTAID.Y ;  /* 0x00000000000479c3 */ /* 0x000e620000002600 */
[----:B0-----:R-:W-:-:S05]  /*0090*/  IMAD R5, R2, UR5, R5 ;  /* 0x0000000502057c24 */ /* 0x001fca000f8e0205 */
[----:B--2---:R-:W-:Y:S01]  /*00a0*/  ISETP.GE.AND P0, PT, R5, UR6, PT ;  /* 0x0000000605007c0c */ /* 0x004fe2000bf06270 */
[----:B-1----:R-:W-:-:S05]  /*00b0*/  IMAD R0, R3, UR4, R0 ;  /* 0x0000000403007c24 */ /* 0x002fca000f8e0200 */
[----:B---3--:R-:W-:-:S13]  /*00c0*/  ISETP.GE.OR P0, PT, R0, UR7, P0 ;  /* 0x0000000700007c0c */ /* 0x008fda0008706670 */
[----:B------:R-:W-:Y:S05]  /*00d0*/  @P0 EXIT ;  /* 0x000000000000094d */ /* 0x000fea0003800000 */
[----:B------:R-:W0:Y:S01]  /*00e0*/  LDC.64 R2, c[0x0][0x390] ;  /* 0x0000e400ff027b82 */ /* 0x000e220000000a00 */
[----:B------:R-:W1:Y:S01]  /*00f0*/  LDCU UR6, c[0x0][0x3a0] ;  /* 0x00007400ff0677ac */ /* 0x000e620008000800 */
[----:B------:R-:W2:Y:S01]  /*0100*/  LDCU.64 UR4, c[0x0][0x358] ;  /* 0x00006b00ff0477ac */ /* 0x000ea20008000a00 */
[----:B-1----:R-:W-:-:S04]  /*0110*/  IMAD R7, R0, UR6, R5 ;  /* 0x0000000600077c24 */ /* 0x002fc8000f8e0205 */
[----:B0-----:R-:W-:-:S06]  /*0120*/  IMAD.WIDE R2, R7, 0x8, R2 ;  /* 0x0000000807027825 */ /* 0x001fcc00078e0202 */
[----:B--2---:R-:W2:Y:S02]  /*0130*/  LDG.E.64 R2, desc[UR4][R2.64] ;  /* 0x0000000402027981 */ /* 0x004ea4000c1e1b00 */
[----:B--2---:R-:W-:-:S14]  /*0140*/  DSETP.GEU.AND P0, PT, R2, RZ, PT ;  /* 0x000000ff0200722a */ /* 0x004fdc0003f0e000 */
[----:B------:R-:W0:Y:S02]  /*0150*/  @!P0 LDC.64 R4, c[0x0][0x398] ;  /* 0x0000e600ff048b82 */ /* 0x000e240000000a00 */
[----:B0-----:R-:W-:-:S05]  /*0160*/  @!P0 IMAD.WIDE R4, R7, 0x8, R4 ;  /* 0x0000000807048825 */ /* 0x001fca00078e0204 */
[----:B------:R0:W-:Y:S01]  /*0170*/  @!P0 STG.E.64 desc[UR4][R4.64], RZ ;  /* 0x000000ff04008986 */ /* 0x0001e2000c101b04 */
[----:B------:R-:W-:Y:S05]  /*0180*/  @!P0 EXIT ;  /* 0x000000000000894d */ /* 0x000fea0003800000 */
[----:B------:R-:W1:Y:S08]  /*0190*/  LDC.64 R2, c[0x0][0x380] ;  /* 0x0000e000ff027b82 */ /* 0x000e700000000a00 */
[----:B0-----:R-:W0:Y:S01]  /*01a0*/  LDC.64 R4, c[0x0][0x398] ;  /* 0x0000e600ff047b82 */ /* 0x001e220000000a00 */
[----:B-1----:R-:W-:-:S06]  /*01b0*/  IMAD.WIDE R2, R7, 0x8, R2 ;  /* 0x0000000807027825 */ /* 0x002fcc00078e0202 */
[----:B------:R-:W2:Y:S01]  /*01c0*/  LDG.E.64 R2, desc[UR4][R2.64] ;  /* 0x0000000402027981 */ /* 0x000ea2000c1e1b00 */
[----:B0-----:R-:W-:-:S05]  /*01d0*/  IMAD.WIDE R4, R7, 0x8, R4 ;  /* 0x0000000807047825 */ /* 0x001fca00078e0204 */
[----:B--2---:R-:W-:Y:S01]  /*01e0*/  STG.E.64 desc[UR4][R4.64], R2 ;  /* 0x0000000204007986 */ /* 0x004fe2000c101b04 */
[----:B------:R-:W-:Y:S05]  /*01f0*/  EXIT ;  /* 0x000000000000794d */ /* 0x000fea0003800000 */
.L_x_1:
        /* <DEDUP_REMOVED lines=16> */
.L_x_94:


//--------------------- .text._Z16Back_dZ1_SigmoidPdS_S_S_iii --------------------------
	.section	.text._Z16Back_dZ1_SigmoidPdS_S_S_iii,"ax",@progbits
	.align	128
        .global         _Z16Back_dZ1_SigmoidPdS_S_S_iii
        .type           _Z16Back_dZ1_SigmoidPdS_S_S_iii,@function
        .size           _Z16Back_dZ1_SigmoidPdS_S_S_iii,(.L_x_95 - _Z16Back_dZ1_SigmoidPdS_S_S_iii)
        .other          _Z16Back_dZ1_SigmoidPdS_S_S_iii,@"STO_CUDA_ENTRY STV_DEFAULT"
_Z16Back_dZ1_SigmoidPdS_S_S_iii:
.text._Z16Back_dZ1_SigmoidPdS_S_S_iii:
        /* <DEDUP_REMOVED lines=16> */
[----:B------:R-:W2:Y:S06]  /*0100*/  LDCU.64 UR4, c[0x0][0x358] ;  /* 0x00006b00ff0477ac */ /* 0x000eac0008000a00 */
[----:B------:R-:W3:Y:S08]  /*0110*/  LDC.64 R4, c[0x0][0x388] ;  /* 0x0000e200ff047b82 */ /* 0x000ef00000000a00 */
[----:B------:R-:W4:Y:S01]  /*0120*/  LDC.64 R10, c[0x0][0x398] ;  /* 0x0000e600ff0a7b82 */ /* 0x000f220000000a00 */
[----:B-1----:R-:W-:-:S04]  /*0130*/  IMAD R13, R0, UR6, R7 ;  /* 0x00000006000d7c24 */ /* 0x002fc8000f8e0207 */
[----:B0-----:R-:W-:-:S06]  /*0140*/  IMAD.WIDE R2, R13, 0x8, R2 ;  /* 0x000000080d027825 */ /* 0x001fcc00078e0202 */
[----:B--2---:R-:W2:Y:S01]  /*0150*/  LDG.E.64 R2, desc[UR4][R2.64] ;  /* 0x0000000402027981 */ /* 0x004ea2000c1e1b00 */
[----:B---3--:R-:W-:-:S06]  /*0160*/  IMAD.WIDE R4, R13, 0x8, R4 ;  /* 0x000000080d047825 */ /* 0x008fcc00078e0204 */
[----:B------:R-:W2:Y:S02]  /*0170*/  LDG.E.64 R4, desc[UR4][R4.64] ;  /* 0x0000000404047981 */ /* 0x000ea4000c1e1b00 */
[----:B--2---:R-:W-:Y:S02]  /*0180*/  DMUL R6, R2, R4 ;  /* 0x0000000402067228 */ /* 0x004fe40000000000 */
[----:B------:R-:W-:-:S08]  /*0190*/  DADD R8, -R4, 1 ;  /* 0x3ff0000004087429 */ /* 0x000fd00000000100 */
[----:B------:R-:W-:Y:S01]  /*01a0*/  DMUL R6, R6, R8 ;  /* 0x0000000806067228 */ /* 0x000fe20000000000 */
[----:B----4-:R-:W-:-:S06]  /*01b0*/  IMAD.WIDE R8, R13, 0x8, R10 ;  /* 0x000000080d087825 */ /* 0x010fcc00078e020a */
[----:B------:R-:W-:Y:S01]  /*01c0*/  STG.E.64 desc[UR4][R8.64], R6 ;  /* 0x0000000608007986 */ /* 0x000fe2000c101b04 */
[----:B------:R-:W-:Y:S05]  /*01d0*/  EXIT ;  /* 0x000000000000794d */ /* 0x000fea0003800000 */
.L_x_2:
        /* <DEDUP_REMOVED lines=10> */
.L_x_95:


//--------------------- .text._Z8Back_dA1PdS_S_iiii --------------------------
	.section	.text._Z8Back_dA1PdS_S_iiii,"ax",@progbits
	.align	128
        .global         _Z8Back_dA1PdS_S_iiii
        .type           _Z8Back_dA1PdS_S_iiii,@function
        .size           _Z8Back_dA1PdS_S_iiii,(.L_x_96 - _Z8Back_dA1PdS_S_iiii)
        .other          _Z8Back_dA1PdS_S_iiii,@"STO_CUDA_ENTRY STV_DEFAULT"
_Z8Back_dA1PdS_S_iiii:
.text._Z8Back_dA1PdS_S_iiii:
        /* <DEDUP_REMOVED lines=13> */
[----:B------:R-:W0:Y:S01]  /*00d0*/  LDC R2, c[0x0][0x39c] ;  /* 0x0000e700ff027b82 */ /* 0x000e220000000800 */
[----:B------:R-:W1:Y:S01]  /*00e0*/  LDCU.64 UR6, c[0x0][0x358] ;  /* 0x00006b00ff0677ac */ /* 0x000e620008000a00 */
[----:B------:R-:W-:Y:S02]  /*00f0*/  CS2R R16, SRZ ;  /* 0x0000000000107805 */ /* 0x000fe4000001ff00 */
[----:B0-----:R-:W-:-:S13]  /*0100*/  ISETP.GE.AND P0, PT, R2, 0x1, PT ;  /* 0x000000010200780c */ /* 0x001fda0003f06270 */
[----:B-1----:R-:W-:Y:S05]  /*0110*/  @!P0 BRA `(.L_x_3) ;  /* 0x0000000800308947 */ /* 0x002fea0003800000 */
[C---:B------:R-:W-:Y:S01]  /*0120*/  ISETP.GE.U32.AND P1, PT, R2.reuse, 0x8, PT ;  /* 0x000000080200780c */ /* 0x040fe20003f26070 */
[----:B------:R-:W-:Y:S01]  /*0130*/  HFMA2 R6, -RZ, RZ, 0, 0 ;  /* 0x00000000ff067431 */ /* 0x000fe200000001ff */
[----:B------:R-:W-:Y:S02]  /*0140*/  LOP3.LUT R5, R2, 0x7, RZ, 0xc0, !PT ;  /* 0x0000000702057812 */ /* 0x000fe400078ec0ff */
[----:B------:R-:W-:Y:S02]  /*0150*/  CS2R R16, SRZ ;  /* 0x0000000000107805 */ /* 0x000fe4000001ff00 */
[----:B------:R-:W-:-:S07]  /*0160*/  ISETP.NE.AND P0, PT, R5, RZ, PT ;  /* 0x000000ff0500720c */ /* 0x000fce0003f05270 */
[----:B------:R-:W-:Y:S06]  /*0170*/  @!P1 BRA `(.L_x_4) ;  /* 0x0000000400149947 */ /* 0x000fec0003800000 */
[----:B------:R-:W0:Y:S01]  /*0180*/  LDCU.64 UR8, c[0x0][0x380] ;  /* 0x00007000ff0877ac */ /* 0x000e220008000a00 */
[----:B------:R-:W1:Y:S01]  /*0190*/  LDC.64 R12, c[0x0][0x380] ;  /* 0x0000e000ff0c7b82 */ /* 0x000e620000000a00 */
[----:B------:R-:W-:Y:S02]  /*01a0*/  MOV R9, RZ ;  /* 0x000000ff00097202 */ /* 0x000fe40000000f00 */
[----:B------:R-:W-:Y:S02]  /*01b0*/  CS2R R16, SRZ ;  /* 0x0000000000107805 */ /* 0x000fe4000001ff00 */
[C---:B------:R-:W-:Y:S02]  /*01c0*/  IADD3 R11, PT, PT, R3.reuse, 0x14, RZ ;  /* 0x00000014030b7810 */ /* 0x040fe40007ffe0ff */
[----:B------:R-:W-:Y:S01]  /*01d0*/  IADD3 R4, PT, PT, R3, 0x50, RZ ;  /* 0x0000005003047810 */ /* 0x000fe20007ffe0ff */
[----:B------:R-:W-:Y:S01]  /*01e0*/  IMAD.WIDE.U32 R6, R7, UR4, R8 ;  /* 0x0000000407067c25 */ /* 0x000fe2000f8e0008 */
[----:B------:R-:W-:-:S02]  /*01f0*/  IADD3 R9, PT, PT, R3, 0x28, RZ ;  /* 0x0000002803097810 */ /* 0x000fc40007ffe0ff */
[----:B0-----:R-:W-:-:S04]  /*0200*/  LEA R24, P1, R6, UR8, 0x3 ;  /* 0x0000000806187c11 */ /* 0x001fc8000f8218ff */
[----:B------:R-:W-:Y:S02]  /*0210*/  LEA.HI.X R25, R6, UR9, R7, 0x3, P1 ;  /* 0x0000000906197c11 */ /* 0x000fe400088f1c07 */
[----:B------:R-:W-:Y:S01]  /*0220*/  LOP3.LUT R6, R2, 0x7ffffff8, RZ, 0xc0, !PT ;  /* 0x7ffffff802067812 */ /* 0x000fe200078ec0ff */
[--C-:B-1----:R-:W-:Y:S01]  /*0230*/  IMAD.WIDE.U32 R10, R11, 0x8, R12.reuse ;  /* 0x000000080b0a7825 */ /* 0x102fe200078e000c */
[----:B------:R-:W-:Y:S02]  /*0240*/  MOV R7, R0 ;  /* 0x0000000000077202 */ /* 0x000fe40000000f00 */
[----:B------:R-:W-:Y:S01]  /*0250*/  IADD3 R26, PT, PT, -R6, RZ, RZ ;  /* 0x000000ff061a7210 */ /* 0x000fe20007ffe1ff */
[----:B------:R-:W-:-:S07]  /*0260*/  IMAD.WIDE.U32 R8, R9, 0x8, R12 ;  /* 0x0000000809087825 */ /* 0x000fce00078e000c */
.L_x_5:
[----:B------:R-:W0:Y:S01]  /*0270*/  LDC.64 R20, c[0x0][0x388] ;  /* 0x0000e200ff147b82 */ /* 0x000e220000000a00 */
[----:B------:R-:W2:Y:S07]  /*0280*/  LDG.E.64 R14, desc[UR6][R24.64] ;  /* 0x00000006180e7981 */ /* 0x000eae000c1e1b00 */
[----:B------:R-:W1:Y:S01]  /*0290*/  LDC R27, c[0x0][0x398] ;  /* 0x0000e600ff1b7b82 */ /* 0x000e620000000800 */
[----:B0-----:R-:W-:-:S05]  /*02a0*/  IMAD.WIDE R20, R7, 0x8, R20 ;  /* 0x0000000807147825 */ /* 0x001fca00078e0214 */
[----:B------:R-:W2:Y:S01]  /*02b0*/  LDG.E.64 R18, desc[UR6][R20.64] ;  /* 0x0000000614127981 */ /* 0x000ea2000c1e1b00 */
[C---:B-1----:R-:W-:Y:S01]  /*02c0*/  IMAD.WIDE R22, R27.reuse, 0x8, R20 ;  /* 0x000000081b167825 */ /* 0x042fe200078e0214 */
[----:B--2---:R-:W-:Y:S02]  /*02d0*/  DFMA R18, R14, R18, R16 ;  /* 0x000000120e12722b */ /* 0x004fe40000000010 */
[----:B------:R-:W2:Y:S04]  /*02e0*/  LDG.E.64 R14, desc[UR6][R10.64] ;  /* 0x000000060a0e7981 */ /* 0x000ea8000c1e1b00 */
[----:B------:R-:W2:Y:S01]  /*02f0*/  LDG.E.64 R16, desc[UR6][R22.64] ;  /* 0x0000000616107981 */ /* 0x000ea2000c1e1b00 */
[----:B------:R-:W-:Y:S01]  /*0300*/  IMAD.WIDE R28, R27, 0x8, R22 ;  /* 0x000000081b1c7825 */ /* 0x000fe200078e0216 */
[----:B------:R-:W-:Y:S01]  /*0310*/  IADD3 R21, PT, PT, R4, -0x14, RZ ;  /* 0xffffffec04157810 */ /* 0x000fe20007ffe0ff */
[----:B--2---:R-:W-:Y:S01]  /*0320*/  DFMA R16, R14, R16, R18 ;  /* 0x000000100e10722b */ /* 0x004fe20000000012 */
[----:B------:R-:W2:Y:S04]  /*0330*/  LDG.E.64 R14, desc[UR6][R8.64] ;  /* 0x00000006080e7981 */ /* 0x000ea8000c1e1b00 */
[----:B------:R-:W2:Y:S03]  /*0340*/  LDG.E.64 R18, desc[UR6][R28.64] ;  /* 0x000000061c127981 */ /* 0x000ea6000c1e1b00 */
[----:B--2---:R-:W-:Y:S01]  /*0350*/  DFMA R18, R14, R18, R16 ;  /* 0x000000120e12722b */ /* 0x004fe20000000010 */
[----:B------:R-:W-:-:S04]  /*0360*/  IMAD.WIDE.U32 R14, R21, 0x8, R12 ;  /* 0x00000008150e7825 */ /* 0x000fc800078e000c */
[----:B------:R-:W-:Y:S02]  /*0370*/  IMAD.WIDE R20, R27, 0x8, R28 ;  /* 0x000000081b147825 */ /* 0x000fe400078e021c */
[----:B------:R-:W2:Y:S04]  /*0380*/  LDG.E.64 R14, desc[UR6][R14.64] ;  /* 0x000000060e0e7981 */ /* 0x000ea8000c1e1b00 */
[----:B------:R0:W2:Y:S01]  /*0390*/  LDG.E.64 R16, desc[UR6][R20.64] ;  /* 0x0000000614107981 */ /* 0x0000a2000c1e1b00 */
[----:B------:R-:W-:-:S04]  /*03a0*/  IMAD.WIDE.U32 R22, R4, 0x8, R12 ;  /* 0x0000000804167825 */ /* 0x000fc800078e000c */
[----:B0-----:R-:W-:Y:S01]  /*03b0*/  IMAD.WIDE R20, R27, 0x8, R20 ;  /* 0x000000081b147825 */ /* 0x001fe200078e0214 */
[----:B--2---:R-:W-:Y:S01]  /*03c0*/  DFMA R16, R14, R16, R18 ;  /* 0x000000100e10722b */ /* 0x004fe20000000012 */
[----:B------:R0:W2:Y:S04]  /*03d0*/  LDG.E.64 R14, desc[UR6][R22.64] ;  /* 0x00000006160e7981 */ /* 0x0000a8000c1e1b00 */
[----:B------:R-:W2:Y:S01]  /*03e0*/  LDG.E.64 R18, desc[UR6][R20.64] ;  /* 0x0000000614127981 */ /* 0x000ea2000c1e1b00 */
[----:B------:R-:W-:-:S05]  /*03f0*/  IADD3 R29, PT, PT, R4, 0x14, RZ ;  /* 0x00000014041d7810 */ /* 0x000fca0007ffe0ff */
[----:B------:R-:W-:-:S04]  /*0400*/  IMAD.WIDE.U32 R28, R29, 0x8, R12 ;  /* 0x000000081d1c7825 */ /* 0x000fc800078e000c */
[----:B0-----:R-:W-:Y:S01]  /*0410*/  IMAD.WIDE R22, R27, 0x8, R20 ;  /* 0x000000081b167825 */ /* 0x001fe200078e0214 */
[----:B--2---:R-:W-:Y:S01]  /*0420*/  DFMA R18, R14, R18, R16 ;  /* 0x000000120e12722b */ /* 0x004fe20000000010 */
[----:B------:R-:W2:Y:S04]  /*0430*/  LDG.E.64 R16, desc[UR6][R28.64] ;  /* 0x000000061c107981 */ /* 0x000ea8000c1e1b00 */
[----:B------:R-:W2:Y:S01]  /*0440*/  LDG.E.64 R14, desc[UR6][R22.64] ;  /* 0x00000006160e7981 */ /* 0x000ea2000c1e1b00 */
[----:B------:R-:W-:Y:S02]  /*0450*/  IADD3 R21, PT, PT, R4, 0x28, RZ ;  /* 0x0000002804157810 */ /* 0x000fe40007ffe0ff */
[----:B--2---:R-:W-:-:S03]  /*0460*/  DFMA R14, R16, R14, R18 ;  /* 0x0000000e100e722b */ /* 0x004fc60000000012 */
[----:B------:R-:W-:-:S04]  /*0470*/  IMAD.WIDE.U32 R18, R21, 0x8, R12 ;  /* 0x0000000815127825 */ /* 0x000fc800078e000c */
[C---:B------:R-:W-:Y:S02]  /*0480*/  IMAD.WIDE R16, R27.reuse, 0x8, R22 ;  /* 0x000000081b107825 */ /* 0x040fe400078e0216 */
[----:B------:R-:W2:Y:S04]  /*0490*/  LDG.E.64 R18, desc[UR6][R18.64] ;  /* 0x0000000612127981 */ /* 0x000ea8000c1e1b00 */
[----:B------:R-:W2:Y:S01]  /*04a0*/  LDG.E.64 R20, desc[UR6][R16.64] ;  /* 0x0000000610147981 */ /* 0x000ea2000c1e1b00 */
[----:B------:R-:W-:Y:S02]  /*04b0*/  VIADD R23, R4, 0x3c ;  /* 0x0000003c04177836 */ /* 0x000fe40000000000 */
[----:B------:R-:W-:-:S06]  /*04c0*/  IMAD.WIDE R28, R27, 0x8, R16 ;  /* 0x000000081b1c7825 */ /* 0x000fcc00078e0210 */
[----:B------:R-:W3:Y:S01]  /*04d0*/  LDG.E.64 R28, desc[UR6][R28.64] ;  /* 0x000000061c1c7981 */ /* 0x000ee2000c1e1b00 */
[----:B------:R-:W-:Y:S01]  /*04e0*/  IADD3 R26, PT, PT, R26, 0x8, RZ ;  /* 0x000000081a1a7810 */ /* 0x000fe20007ffe0ff */
[----:B--2---:R-:W-:Y:S01]  /*04f0*/  DFMA R20, R18, R20, R14 ;  /* 0x000000141214722b */ /* 0x004fe2000000000e */
[----:B------:R-:W-:-:S06]  /*0500*/  IMAD.WIDE.U32 R14, R23, 0x8, R12 ;  /* 0x00000008170e7825 */ /* 0x000fcc00078e000c */
[----:B------:R-:W3:Y:S01]  /*0510*/  LDG.E.64 R14, desc[UR6][R14.64] ;  /* 0x000000060e0e7981 */ /* 0x000ee2000c1e1b00 */
[----:B------:R-:W-:Y:S02]  /*0520*/  ISETP.NE.AND P1, PT, R26, RZ, PT ;  /* 0x000000ff1a00720c */ /* 0x000fe40003f25270 */
[----:B------:R-:W-:Y:S02]  /*0530*/  IADD3 R24, P4, PT, R24, 0x500, RZ ;  /* 0x0000050018187810 */ /* 0x000fe40007f9e0ff */
[----:B------:R-:W-:Y:S02]  /*0540*/  IADD3 R10, P2, PT, R10, 0x500, RZ ;  /* 0x000005000a0a7810 */ /* 0x000fe40007f5e0ff */
[----:B------:R-:W-:Y:S01]  /*0550*/  IADD3 R8, P3, PT, R8, 0x500, RZ ;  /* 0x0000050008087810 */ /* 0x000fe20007f7e0ff */
[----:B------:R-:W-:Y:S01]  /*0560*/  IMAD.X R25, RZ, RZ, R25, P4 ;  /* 0x000000ffff197224 */ /* 0x000fe200020e0619 */
[----:B------:R-:W-:Y:S02]  /*0570*/  LEA R7, R27, R7, 0x3 ;  /* 0x000000071b077211 */ /* 0x000fe400078e18ff */
[----:B------:R-:W-:-:S02]  /*0580*/  IADD3 R4, PT, PT, R4, 0xa0, RZ ;  /* 0x000000a004047810 */ /* 0x000fc40007ffe0ff */
[----:B------:R-:W-:Y:S02]  /*0590*/  IADD3.X R11, PT, PT, RZ, R11, RZ, P2, !PT ;  /* 0x0000000bff0b7210 */ /* 0x000fe400017fe4ff */
[----:B------:R-:W-:Y:S01]  /*05a0*/  IADD3.X R9, PT, PT, RZ, R9, RZ, P3, !PT ;  /* 0x00000009ff097210 */ /* 0x000fe20001ffe4ff */
[----:B---3--:R-:W-:Y:S01]  /*05b0*/  DFMA R16, R14, R28, R20 ;  /* 0x0000001c0e10722b */ /* 0x008fe20000000014 */
[----:B------:R-:W-:Y:S10]  /*05c0*/  @P1 BRA `(.L_x_5) ;  /* 0xfffffffc00281947 */ /* 0x000ff4000383ffff */
.L_x_4:
[----:B------:R-:W-:Y:S05]  /*05d0*/  @!P0 BRA `(.L_x_3) ;  /* 0x0000000400008947 */ /* 0x000fea0003800000 */
[----:B------:R-:W-:Y:S02]  /*05e0*/  ISETP.GE.U32.AND P0, PT, R5, 0x4, PT ;  /* 0x000000040500780c */ /* 0x000fe40003f06070 */
[----:B------:R-:W-:-:S04]  /*05f0*/  LOP3.LUT R24, R2, 0x3, RZ, 0xc0, !PT ;  /* 0x0000000302187812 */ /* 0x000fc800078ec0ff */
[----:B------:R-:W-:-:S07]  /*0600*/  ISETP.NE.AND P1, PT, R24, RZ, PT ;  /* 0x000000ff1800720c */ /* 0x000fce0003f25270 */
[----:B------:R-:W-:Y:S06]  /*0610*/  @!P0 BRA `(.L_x_6) ;  /* 0x0000000000748947 */ /* 0x000fec0003800000 */
[----:B------:R-:W0:Y:S01]  /*0620*/  LDC R7, c[0x0][0x398] ;  /* 0x0000e600ff077b82 */ /* 0x000e220000000800 */
[----:B------:R-:W-:-:S05]  /*0630*/  IMAD R21, R6, 0x14, R3 ;  /* 0x0000001406157824 */ /* 0x000fca00078e0203 */
[----:B------:R-:W-:Y:S02]  /*0640*/  IADD3 R11, PT, PT, R21, 0x14, RZ ;  /* 0x00000014150b7810 */ /* 0x000fe40007ffe0ff */
[----:B------:R-:W1:Y:S08]  /*0650*/  LDC.64 R22, c[0x0][0x380] ;  /* 0x0000e000ff167b82 */ /* 0x000e700000000a00 */
[----:B------:R-:W2:Y:S01]  /*0660*/  LDC.64 R26, c[0x0][0x388] ;  /* 0x0000e200ff1a7b82 */ /* 0x000ea20000000a00 */
[----:B0-----:R-:W-:-:S02]  /*0670*/  IMAD R9, R6, R7, R0 ;  /* 0x0000000706097224 */ /* 0x001fc400078e0200 */
[C---:B-1----:R-:W-:Y:S01]  /*0680*/  IMAD.WIDE.U32 R4, R21.reuse, 0x8, R22 ;  /* 0x0000000815047825 */ /* 0x042fe200078e0016 */
[----:B------:R-:W-:-:S03]  /*0690*/  IADD3 R19, PT, PT, R21, 0x28, RZ ;  /* 0x0000002815137810 */ /* 0x000fc60007ffe0ff */
[----:B------:R-:W-:Y:S02]  /*06a0*/  IMAD.WIDE.U32 R10, R11, 0x8, R22 ;  /* 0x000000080b0a7825 */ /* 0x000fe400078e0016 */
[----:B------:R-:W3:Y:S02]  /*06b0*/  LDG.E.64 R4, desc[UR6][R4.64] ;  /* 0x0000000604047981 */ /* 0x000ee4000c1e1b00 */
[----:B--2---:R-:W-:Y:S02]  /*06c0*/  IMAD.WIDE R26, R9, 0x8, R26 ;  /* 0x00000008091a7825 */ /* 0x004fe400078e021a */
[----:B------:R-:W2:Y:S04]  /*06d0*/  LDG.E.64 R10, desc[UR6][R10.64] ;  /* 0x000000060a0a7981 */ /* 0x000ea8000c1e1b00 */
[----:B------:R0:W3:Y:S01]  /*06e0*/  LDG.E.64 R8, desc[UR6][R26.64] ;  /* 0x000000061a087981 */ /* 0x0000e2000c1e1b00 */
[----:B------:R-:W-:-:S05]  /*06f0*/  IMAD.WIDE R28, R7, 0x8, R26 ;  /* 0x00000008071c7825 */ /* 0x000fca00078e021a */
[----:B------:R-:W2:Y:S01]  /*0700*/  LDG.E.64 R12, desc[UR6][R28.64] ;  /* 0x000000061c0c7981 */ /* 0x000ea2000c1e1b00 */
[----:B------:R-:W-:Y:S01]  /*0710*/  IMAD.WIDE.U32 R18, R19, 0x8, R22 ;  /* 0x0000000813127825 */ /* 0x000fe200078e0016 */
[----:B------:R-:W-:-:S03]  /*0720*/  IADD3 R25, PT, PT, R21, 0x3c, RZ ;  /* 0x0000003c15197810 */ /* 0x000fc60007ffe0ff */
[----:B------:R-:W-:Y:S02]  /*0730*/  IMAD.WIDE R14, R7, 0x8, R28 ;  /* 0x00000008070e7825 */ /* 0x000fe400078e021c */
[----:B------:R-:W4:Y:S02]  /*0740*/  LDG.E.64 R18, desc[UR6][R18.64] ;  /* 0x0000000612127981 */ /* 0x000f24000c1e1b00 */
[----:B------:R-:W-:Y:S02]  /*0750*/  IMAD.WIDE.U32 R22, R25, 0x8, R22 ;  /* 0x0000000819167825 */ /* 0x000fe400078e0016 */
[----:B------:R-:W4:Y:S02]  /*0760*/  LDG.E.64 R20, desc[UR6][R14.64] ;  /* 0x000000060e147981 */ /* 0x000f24000c1e1b00 */
[----:B0-----:R-:W-:Y:S02]  /*0770*/  IMAD.WIDE R26, R7, 0x8, R14 ;  /* 0x00000008071a7825 */ /* 0x001fe400078e020e */
[----:B------:R-:W5:Y:S04]  /*0780*/  LDG.E.64 R22, desc[UR6][R22.64] ;  /* 0x0000000616167981 */ /* 0x000f68000c1e1b00 */
[----:B------:R-:W5:Y:S01]  /*0790*/  LDG.E.64 R26, desc[UR6][R26.64] ;  /* 0x000000061a1a7981 */ /* 0x000f62000c1e1b00 */
[----:B------:R-:W-:Y:S01]  /*07a0*/  IADD3 R6, PT, PT, R6, 0x4, RZ ;  /* 0x0000000406067810 */ /* 0x000fe20007ffe0ff */
[----:B---3--:R-:W-:-:S08]  /*07b0*/  DFMA R4, R4, R8, R16 ;  /* 0x000000080404722b */ /* 0x008fd00000000010 */
[----:B--2---:R-:W-:-:S08]  /*07c0*/  DFMA R4, R10, R12, R4 ;  /* 0x0000000c0a04722b */ /* 0x004fd00000000004 */
[----:B----4-:R-:W-:-:S08]  /*07d0*/  DFMA R4, R18, R20, R4 ;  /* 0x000000141204722b */ /* 0x010fd00000000004 */
[----:B-----5:R-:W-:-:S11]  /*07e0*/  DFMA R16, R22, R26, R4 ;  /* 0x0000001a1610722b */ /* 0x020fd60000000004 */
.L_x_6:
[----:B------:R-:W-:Y:S05]  /*07f0*/  @!P1 BRA `(.L_x_3) ;  /* 0x0000000000789947 */ /* 0x000fea0003800000 */
[----:B------:R-:W-:Y:S01]  /*0800*/  ISETP.NE.AND P0, PT, R24, 0x1, PT ;  /* 0x000000011800780c */ /* 0x000fe20003f05270 */
[----:B------:R-:W0:Y:S01]  /*0810*/  LDC.64 R14, c[0x0][0x380] ;  /* 0x0000e000ff0e7b82 */ /* 0x000e220000000a00 */
[----:B------:R-:W-:-:S04]  /*0820*/  LOP3.LUT R2, R2, 0x1, RZ, 0xc0, !PT ;  /* 0x0000000102027812 */ /* 0x000fc800078ec0ff */
[----:B------:R-:W-:-:S03]  /*0830*/  ISETP.NE.U32.AND P1, PT, R2, 0x1, PT ;  /* 0x000000010200780c */ /* 0x000fc60003f25070 */
[----:B------:R-:W1:Y:S04]  /*0840*/  LDC.64 R18, c[0x0][0x388] ;  /* 0x0000e200ff127b82 */ /* 0x000e680000000a00 */
[----:B------:R-:W-:-:S04]  /*0850*/  @P0 IMAD R11, R6, 0x14, R3 ;  /* 0x00000014060b0824 */ /* 0x000fc800078e0203 */
[----:B------:R-:W2:Y:S08]  /*0860*/  @P0 LDC R23, c[0x0][0x398] ;  /* 0x0000e600ff170b82 */ /* 0x000eb00000000800 */
[----:B------:R-:W3:Y:S01]  /*0870*/  @!P1 LDC R7, c[0x0][0x398] ;  /* 0x0000e600ff079b82 */ /* 0x000ee20000000800 */
[----:B0-----:R-:W-:-:S06]  /*0880*/  @P0 IMAD.WIDE.U32 R12, R11, 0x8, R14 ;  /* 0x000000080b0c0825 */ /* 0x001fcc00078e000e */
[----:B------:R-:W4:Y:S01]  /*0890*/  @P0 LDG.E.64 R12, desc[UR6][R12.64] ;  /* 0x000000060c0c0981 */ /* 0x000f22000c1e1b00 */
[----:B------:R-:W0:Y:S08]  /*08a0*/  LDC.64 R8, c[0x0][0x380] ;  /* 0x0000e000ff087b82 */ /* 0x000e300000000a00 */
[----:B------:R-:W5:Y:S01]  /*08b0*/  LDC.64 R4, c[0x0][0x388] ;  /* 0x0000e200ff047b82 */ /* 0x000f620000000a00 */
[C---:B--2---:R-:W-:Y:S01]  /*08c0*/  @P0 IMAD R21, R6.reuse, R23, R0 ;  /* 0x0000001706150224 */ /* 0x044fe200078e0200 */
[----:B------:R-:W-:-:S03]  /*08d0*/  @P0 IADD3 R6, PT, PT, R6, 0x2, RZ ;  /* 0x0000000206060810 */ /* 0x000fc60007ffe0ff */
[----:B-1----:R-:W-:Y:S01]  /*08e0*/  @P0 IMAD.WIDE R18, R21, 0x8, R18 ;  /* 0x0000000815120825 */ /* 0x002fe200078e0212 */
[----:B------:R-:W-:-:S04]  /*08f0*/  @P0 IADD3 R21, PT, PT, R11, 0x14, RZ ;  /* 0x000000140b150810 */ /* 0x000fc80007ffe0ff */
[----:B------:R-:W4:Y:S01]  /*0900*/  @P0 LDG.E.64 R10, desc[UR6][R18.64] ;  /* 0x00000006120a0981 */ /* 0x000f22000c1e1b00 */
[----:B------:R-:W-:-:S04]  /*0910*/  @P0 IMAD.WIDE.U32 R20, R21, 0x8, R14 ;  /* 0x0000000815140825 */ /* 0x000fc800078e000e */
[----:B------:R-:W-:-:S04]  /*0920*/  @P0 IMAD.WIDE R14, R23, 0x8, R18 ;  /* 0x00000008170e0825 */ /* 0x000fc800078e0212 */
[C---:B---3--:R-:W-:Y:S02]  /*0930*/  @!P1 IMAD R25, R6.reuse, R7, R0 ;  /* 0x0000000706199224 */ /* 0x048fe400078e0200 */
[----:B------:R-:W-:Y:S01]  /*0940*/  @!P1 IMAD R23, R6, 0x14, R3 ;  /* 0x0000001406179824 */ /* 0x000fe200078e0203 */
[----:B------:R-:W2:Y:S01]  /*0950*/  @P0 LDG.E.64 R14, desc[UR6][R14.64] ;  /* 0x000000060e0e0981 */ /* 0x000ea2000c1e1b00 */
[----:B-----5:R-:W-:-:S03]  /*0960*/  @!P1 IMAD.WIDE R4, R25, 0x8, R4 ;  /* 0x0000000819049825 */ /* 0x020fc600078e0204 */
[----:B------:R-:W2:Y:S01]  /*0970*/  @P0 LDG.E.64 R6, desc[UR6][R20.64] ;  /* 0x0000000614060981 */ /* 0x000ea2000c1e1b00 */
[----:B0-----:R-:W-:-:S03]  /*0980*/  @!P1 IMAD.WIDE.U32 R8, R23, 0x8, R8 ;  /* 0x0000000817089825 */ /* 0x001fc600078e0008 */
[----:B------:R-:W3:Y:S04]  /*0990*/  @!P1 LDG.E.64 R4, desc[UR6][R4.64] ;  /* 0x0000000604049981 */ /* 0x000ee8000c1e1b00 */
[----:B------:R-:W3:Y:S01]  /*09a0*/  @!P1 LDG.E.64 R8, desc[UR6][R8.64] ;  /* 0x0000000608089981 */ /* 0x000ee2000c1e1b00 */
[----:B----4-:R-:W-:-:S08]  /*09b0*/  @P0 DFMA R10, R12, R10, R16 ;  /* 0x0000000a0c0a022b */ /* 0x010fd00000000010 */
[----:B--2---:R-:W-:-:S08]  /*09c0*/  @P0 DFMA R16, R6, R14, R10 ;  /* 0x0000000e0610022b */ /* 0x004fd0000000000a */
[----:B---3--:R-:W-:-:S11]  /*09d0*/  @!P1 DFMA R16, R8, R4, R16 ;  /* 0x000000040810922b */ /* 0x008fd60000000010 */
.L_x_3:
[----:B------:R-:W0:Y:S01]  /*09e0*/  LDC.64 R4, c[0x0][0x390] ;  /* 0x0000e400ff047b82 */ /* 0x000e220000000a00 */
[----:B------:R-:W1:Y:S02]  /*09f0*/  LDCU UR5, c[0x0][0x398] ;  /* 0x00007300ff0577ac */ /* 0x000e640008000800 */
[----:B-1----:R-:W-:-:S04]  /*0a00*/  IMAD R3, R3, UR5, R0 ;  /* 0x0000000503037c24 */ /* 0x002fc8000f8e0200 */
[----:B0-----:R-:W-:-:S05]  /*0a10*/  IMAD.WIDE R2, R3, 0x8, R4 ;  /* 0x0000000803027825 */ /* 0x001fca00078e0204 */
[----:B------:R-:W-:Y:S01]  /*0a20*/  STG.E.64 desc[UR6][R2.64], R16 ;  /* 0x0000001002007986 */ /* 0x000fe2000c101b06 */
[----:B------:R-:W-:Y:S05]  /*0a30*/  EXIT ;  /* 0x000000000000794d */ /* 0x000fea0003800000 */
.L_x_7:
        /* <DEDUP_REMOVED lines=12> */
.L_x_96:


//--------------------- .text._Z7Back_dbPdS_iii   --------------------------
	.section	.text._Z7Back_dbPdS_iii,"ax",@progbits
	.align	128
        .global         _Z7Back_dbPdS_iii
        .type           _Z7Back_dbPdS_iii,@function
        .size           _Z7Back_dbPdS_iii,(.L_x_97 - _Z7Back_dbPdS_iii)
        .other          _Z7Back_dbPdS_iii,@"STO_CUDA_ENTRY STV_DEFAULT"
_Z7Back_dbPdS_iii:
.text._Z7Back_dbPdS_iii:
[----:B------:R-:W-:Y:S01]  /*0000*/  LDC R1, c[0x0][0x37c] ;  /* 0x0000df00ff017b82 */ /* 0x000fe20000000800 */
[----:B------:R-:W0:Y:S07]  /*0010*/  S2R R0, SR_TID.Y ;  /* 0x0000000000007919 */ /* 0x000e2e0000002200 */
[----:B------:R-:W0:Y:S01]  /*0020*/  S2UR UR4, SR_CTAID.Y ;  /* 0x00000000000479c3 */ /* 0x000e220000002600 */
[----:B------:R-:W1:Y:S07]  /*0030*/  LDCU UR5, c[0x0][0x394] ;  /* 0x00007280ff0577ac */ /* 0x000e6e0008000800 */
[----:B------:R-:W0:Y:S02]  /*0040*/  LDC R3, c[0x0][0x364] ;  /* 0x0000d900ff037b82 */ /* 0x000e240000000800 */
[----:B0-----:R-:W-:-:S05]  /*0050*/  IMAD R0, R3, UR4, R0 ;  /* 0x0000000403007c24 */ /* 0x001fca000f8e0200 */
[----:B-1----:R-:W-:-:S13]  /*0060*/  ISETP.GE.AND P0, PT, R0, UR5, PT ;  /* 0x0000000500007c0c */ /* 0x002fda000bf06270 */
[----:B------:R-:W-:Y:S05]  /*0070*/  @P0 EXIT ;  /* 0x000000000000094d */ /* 0x000fea0003800000 */
[----:B------:R-:W0:Y:S01]  /*0080*/  LDCU UR7, c[0x0][0x398] ;  /* 0x00007300ff0777ac */ /* 0x000e220008000800 */
[----:B------:R-:W-:Y:S01]  /*0090*/  CS2R R12, SRZ ;  /* 0x00000000000c7805 */ /* 0x000fe2000001ff00 */
[----:B------:R-:W1:Y:S01]  /*00a0*/  LDCU.64 UR12, c[0x0][0x358] ;  /* 0x00006b00ff0c77ac */ /* 0x000e620008000a00 */
[----:B0-----:R-:W-:-:S09]  /*00b0*/  UISETP.GE.AND UP0, UPT, UR7, 0x1, UPT ;  /* 0x000000010700788c */ /* 0x001fd2000bf06270 */
[----:B-1----:R-:W-:Y:S05]  /*00c0*/  BRA.U !UP0, `(.L_x_8) ;  /* 0x0000000508ac7547 */ /* 0x002fea000b800000 */
[----:B------:R-:W0:Y:S01]  /*00d0*/  LDCU UR5, c[0x0][0x390] ;  /* 0x00007200ff0577ac */ /* 0x000e220008000800 */
[----:B------:R-:W-:Y:S01]  /*00e0*/  CS2R R12, SRZ ;  /* 0x00000000000c7805 */ /* 0x000fe2000001ff00 */
[----:B------:R-:W-:Y:S02]  /*00f0*/  UISETP.GE.U32.AND UP1, UPT, UR7, 0x10, UPT ;  /* 0x000000100700788c */ /* 0x000fe4000bf26070 */
[----:B------:R-:W-:Y:S01]  /*0100*/  ULOP3.LUT UR10, UR7, 0xf, URZ, 0xc0, !UPT ;  /* 0x0000000f070a7892 */ /* 0x000fe2000f8ec0ff */
[----:B------:R-:W-:-:S03]  /*0110*/  UMOV UR4, URZ ;  /* 0x000000ff00047c82 */ /* 0x000fc60008000000 */
[----:B------:R-:W-:Y:S01]  /*0120*/  UISETP.NE.AND UP0, UPT, UR10, URZ, UPT ;  /* 0x000000ff0a00728c */ /* 0x000fe2000bf05270 */
[----:B0-----:R-:W-:Y:S02]  /*0130*/  IMAD R21, R0, UR5, RZ ;  /* 0x0000000500157c24 */ /* 0x001fe4000f8e02ff */
[----:B------:R-:W-:Y:S08]  /*0140*/  BRA.U !UP1, `(.L_x_9) ;  /* 0x0000000109b87547 */ /* 0x000ff0000b800000 */
[----:B------:R-:W0:Y:S01]  /*0150*/  LDCU.64 UR8, c[0x0][0x380] ;  /* 0x00007000ff0877ac */ /* 0x000e220008000a00 */
[----:B------:R-:W-:Y:S02]  /*0160*/  MOV R20, R21 ;  /* 0x0000001500147202 */ /* 0x000fe40000000f00 */
[----:B------:R-:W-:Y:S01]  /*0170*/  CS2R R12, SRZ ;  /* 0x00000000000c7805 */ /* 0x000fe2000001ff00 */
[----:B------:R-:W-:Y:S02]  /*0180*/  ULOP3.LUT UR4, UR7, 0x7ffffff0, URZ, 0xc0, !UPT ;  /* 0x7ffffff007047892 */ /* 0x000fe4000f8ec0ff */
[----:B0-----:R-:W-:Y:S02]  /*0190*/  UIADD3 UR5, UP1, UPT, UR8, 0x40, URZ ;  /* 0x0000004008057890 */ /* 0x001fe4000ff3e0ff */
[----:B------:R-:W-:Y:S02]  /*01a0*/  UIADD3 UR8, UPT, UPT, -UR4, URZ, URZ ;  /* 0x000000ff04087290 */ /* 0x000fe4000fffe1ff */
[----:B------:R-:W-:-:S12]  /*01b0*/  UIADD3.X UR6, UPT, UPT, URZ, UR9, URZ, UP1, !UPT ;  /* 0x00000009ff067290 */ /* 0x000fd80008ffe4ff */
.L_x_10:
[----:B------:R-:W-:Y:S02]  /*01c0*/  MOV R2, UR5 ;  /* 0x0000000500027c02 */ /* 0x000fe40008000f00 */
[----:B------:R-:W-:-:S03]  /*01d0*/  MOV R3, UR6 ;  /* 0x0000000600037c02 */ /* 0x000fc60008000f00 */
[----:B------:R-:W-:-:S05]  /*01e0*/  IMAD.WIDE R2, R20, 0x8, R2 ;  /* 0x0000000814027825 */ /* 0x000fca00078e0202 */
[----:B------:R-:W2:Y:S04]  /*01f0*/  LDG.E.64 R24, desc[UR12][R2.64+-0x40] ;  /* 0xffffc00c02187981 */ /* 0x000ea8000c1e1b00 */
[----:B------:R-:W3:Y:S04]  /*0200*/  LDG.E.64 R14, desc[UR12][R2.64+-0x38] ;  /* 0xffffc80c020e7981 */ /* 0x000ee8000c1e1b00 */
[----:B------:R-:W4:Y:S04]  /*0210*/  LDG.E.64 R16, desc[UR12][R2.64+-0x30] ;  /* 0xffffd00c02107981 */ /* 0x000f28000c1e1b00 */
[----:B------:R-:W5:Y:S04]  /*0220*/  LDG.E.64 R22, desc[UR12][R2.64+-0x28] ;  /* 0xffffd80c02167981 */ /* 0x000f68000c1e1b00 */
[----:B------:R-:W5:Y:S04]  /*0230*/  LDG.E.64 R18, desc[UR12][R2.64+-0x20] ;  /* 0xffffe00c02127981 */ /* 0x000f68000c1e1b00 */
[----:B------:R-:W5:Y:S04]  /*0240*/  LDG.E.64 R4, desc[UR12][R2.64+-0x18] ;  /* 0xffffe80c02047981 */ /* 0x000f68000c1e1b00 */
[----:B------:R-:W5:Y:S04]  /*0250*/  LDG.E.64 R6, desc[UR12][R2.64+-0x10] ;  /* 0xfffff00c02067981 */ /* 0x000f68000c1e1b00 */
[----:B------:R-:W5:Y:S04]  /*0260*/  LDG.E.64 R8, desc[UR12][R2.64+-0x8] ;  /* 0xfffff80c02087981 */ /* 0x000f68000c1e1b00 */
[----:B------:R-:W5:Y:S04]  /*0270*/  LDG.E.64 R10, desc[UR12][R2.64] ;  /* 0x0000000c020a7981 */ /* 0x000f68000c1e1b00 */
[----:B------:R-:W5:Y:S01]  /*0280*/  LDG.E.64 R26, desc[UR12][R2.64+0x38] ;  /* 0x0000380c021a7981 */ /* 0x000f62000c1e1b00 */
[----:B--2---:R-:W-:-:S03]  /*0290*/  DADD R24, R24, R12 ;  /* 0x0000000018187229 */ /* 0x004fc6000000000c */
[----:B------:R-:W2:Y:S05]  /*02a0*/  LDG.E.64 R12, desc[UR12][R2.64+0x8] ;  /* 0x0000080c020c7981 */ /* 0x000eaa000c1e1b00 */
[----:B---3--:R-:W-:Y:S01]  /*02b0*/  DADD R24, R24, R14 ;  /* 0x0000000018187229 */ /* 0x008fe2000000000e */
[----:B------:R-:W3:Y:S07]  /*02c0*/  LDG.E.64 R14, desc[UR12][R2.64+0x10] ;  /* 0x0000100c020e7981 */ /* 0x000eee000c1e1b00 */
[----:B----4-:R-:W-:Y:S01]  /*02d0*/  DADD R24, R24, R16 ;  /* 0x0000000018187229 */ /* 0x010fe20000000010 */
[----:B------:R-:W4:Y:S07]  /*02e0*/  LDG.E.64 R16, desc[UR12][R2.64+0x18] ;  /* 0x0000180c02107981 */ /* 0x000f2e000c1e1b00 */
[----:B-----5:R-:W-:Y:S01]  /*02f0*/  DADD R24, R24, R22 ;  /* 0x0000000018187229 */ /* 0x020fe20000000016 */
[----:B------:R-:W5:Y:S07]  /*0300*/  LDG.E.64 R22, desc[UR12][R2.64+0x20] ;  /* 0x0000200c02167981 */ /* 0x000f6e000c1e1b00 */
[----:B------:R-:W-:Y:S01]  /*0310*/  DADD R24, R24, R18 ;  /* 0x0000000018187229 */ /* 0x000fe20000000012 */
[----:B------:R-:W5:Y:S07]  /*0320*/  LDG.E.64 R18, desc[UR12][R2.64+0x28] ;  /* 0x0000280c02127981 */ /* 0x000f6e000c1e1b00 */
[----:B------:R-:W-:Y:S01]  /*0330*/  DADD R24, R24, R4 ;  /* 0x0000000018187229 */ /* 0x000fe20000000004 */
[----:B------:R-:W5:Y:S07]  /*0340*/  LDG.E.64 R4, desc[UR12][R2.64+0x30] ;  /* 0x0000300c02047981 */ /* 0x000f6e000c1e1b00 */
[----:B------:R-:W-:-:S08]  /*0350*/  DADD R6, R24, R6 ;  /* 0x0000000018067229 */ /* 0x000fd00000000006 */
[----:B------:R-:W-:-:S08]  /*0360*/  DADD R6, R6, R8 ;  /* 0x0000000006067229 */ /* 0x000fd00000000008 */
[----:B------:R-:W-:Y:S01]  /*0370*/  DADD R6, R6, R10 ;  /* 0x0000000006067229 */ /* 0x000fe2000000000a */
[----:B------:R-:W-:-:S04]  /*0380*/  UIADD3 UR8, UPT, UPT, UR8, 0x10, URZ ;  /* 0x0000001008087890 */ /* 0x000fc8000fffe0ff */
[----:B------:R-:W-:Y:S01]  /*0390*/  UISETP.NE.AND UP1, UPT, UR8, URZ, UPT ;  /* 0x000000ff0800728c */ /* 0x000fe2000bf25270 */
[----:B------:R-:W-:Y:S02]  /*03a0*/  VIADD R20, R20, 0x10 ;  /* 0x0000001014147836 */ /* 0x000fe40000000000 */
[----:B--2---:R-:W-:-:S08]  /*03b0*/  DADD R6, R6, R12 ;  /* 0x0000000006067229 */ /* 0x004fd0000000000c */
[----:B---3--:R-:W-:-:S08]  /*03c0*/  DADD R6, R6, R14 ;  /* 0x0000000006067229 */ /* 0x008fd0000000000e */
[----:B----4-:R-:W-:-:S08]  /*03d0*/  DADD R6, R6, R16 ;  /* 0x0000000006067229 */ /* 0x010fd00000000010 */
[----:B-----5:R-:W-:-:S08]  /*03e0*/  DADD R6, R6, R22 ;  /* 0x0000000006067229 */ /* 0x020fd00000000016 */
[----:B------:R-:W-:-:S08]  /*03f0*/  DADD R6, R6, R18 ;  /* 0x0000000006067229 */ /* 0x000fd00000000012 */
[----:B------:R-:W-:-:S08]  /*0400*/  DADD R4, R6, R4 ;  /* 0x0000000006047229 */ /* 0x000fd00000000004 */
[----:B------:R-:W-:Y:S01]  /*0410*/  DADD R12, R4, R26 ;  /* 0x00000000040c7229 */ /* 0x000fe2000000001a */
[----:B------:R-:W-:Y:S10]  /*0420*/  BRA.U UP1, `(.L_x_10) ;  /* 0xfffffffd01647547 */ /* 0x000ff4000b83ffff */
.L_x_9:
[----:B------:R-:W-:Y:S05]  /*0430*/  BRA.U !UP0, `(.L_x_8) ;  /* 0x0000000108d07547 */ /* 0x000fea000b800000 */
[----:B------:R-:W-:Y:S02]  /*0440*/  UISETP.GE.U32.AND UP0, UPT, UR10, 0x8, UPT ;  /* 0x000000080a00788c */ /* 0x000fe4000bf06070 */
[----:B------:R-:W-:-:S04]  /*0450*/  ULOP3.LUT UR6, UR7, 0x7, URZ, 0xc0, !UPT ;  /* 0x0000000707067892 */ /* 0x000fc8000f8ec0ff */
[----:B------:R-:W-:-:S03]  /*0460*/  UISETP.NE.AND UP1, UPT, UR6, URZ, UPT ;  /* 0x000000ff0600728c */ /* 0x000fc6000bf25270 */
[----:B------:R-:W-:Y:S08]  /*0470*/  BRA.U !UP0, `(.L_x_11) ;  /* 0x0000000108507547 */ /* 0x000ff0000b800000 */
[----:B------:R-:W0:Y:S01]  /*0480*/  LDC.64 R14, c[0x0][0x380] ;  /* 0x0000e000ff0e7b82 */ /* 0x000e220000000a00 */
[----:B------:R-:W-:-:S05]  /*0490*/  IADD3 R3, PT, PT, R21, UR4, RZ ;  /* 0x0000000415037c10 */ /* 0x000fca000fffe0ff */
[----:B0-----:R-:W-:-:S05]  /*04a0*/  IMAD.WIDE R14, R3, 0x8, R14 ;  /* 0x00000008030e7825 */ /* 0x001fca00078e020e */
[----:B------:R-:W2:Y:S04]  /*04b0*/  LDG.E.64 R16, desc[UR12][R14.64] ;  /* 0x0000000c0e107981 */ /* 0x000ea8000c1e1b00 */
[----:B------:R-:W3:Y:S04]  /*04c0*/  LDG.E.64 R18, desc[UR12][R14.64+0x8] ;  /* 0x0000080c0e127981 */ /* 0x000ee8000c1e1b00 */
[----:B------:R-:W4:Y:S04]  /*04d0*/  LDG.E.64 R22, desc[UR12][R14.64+0x10] ;  /* 0x0000100c0e167981 */ /* 0x000f28000c1e1b00 */
[----:B------:R-:W5:Y:S04]  /*04e0*/  LDG.E.64 R8, desc[UR12][R14.64+0x18] ;  /* 0x0000180c0e087981 */ /* 0x000f68000c1e1b00 */
[----:B------:R-:W5:Y:S04]  /*04f0*/  LDG.E.64 R6, desc[UR12][R14.64+0x20] ;  /* 0x0000200c0e067981 */ /* 0x000f68000c1e1b00 */
[----:B------:R-:W5:Y:S04]  /*0500*/  LDG.E.64 R4, desc[UR12][R14.64+0x28] ;  /* 0x0000280c0e047981 */ /* 0x000f68000c1e1b00 */
[----:B------:R-:W5:Y:S04]  /*0510*/  LDG.E.64 R2, desc[UR12][R14.64+0x30] ;  /* 0x0000300c0e027981 */ /* 0x000f68000c1e1b00 */
[----:B------:R-:W5:Y:S01]  /*0520*/  LDG.E.64 R10, desc[UR12][R14.64+0x38] ;  /* 0x0000380c0e0a7981 */ /* 0x000f62000c1e1b00 */
[----:B------:R-:W-:Y:S01]  /*0530*/  UIADD3 UR4, UPT, UPT, UR4, 0x8, URZ ;  /* 0x0000000804047890 */ /* 0x000fe2000fffe0ff */
[----:B--2---:R-:W-:-:S08]  /*0540*/  DADD R16, R12, R16 ;  /* 0x000000000c107229 */ /* 0x004fd00000000010 */
[----:B---3--:R-:W-:-:S08]  /*0550*/  DADD R16, R16, R18 ;  /* 0x0000000010107229 */ /* 0x008fd00000000012 */
[----:B----4-:R-:W-:-:S08]  /*0560*/  DADD R16, R16, R22 ;  /* 0x0000000010107229 */ /* 0x010fd00000000016 */
[----:B-----5:R-:W-:-:S08]  /*0570*/  DADD R8, R16, R8 ;  /* 0x0000000010087229 */ /* 0x020fd00000000008 */
[----:B------:R-:W-:-:S08]  /*0580*/  DADD R6, R8, R6 ;  /* 0x0000000008067229 */ /* 0x000fd00000000006 */
[----:B------:R-:W-:-:S08]  /*0590*/  DADD R4, R6, R4 ;  /* 0x0000000006047229 */ /* 0x000fd00000000004 */
[----:B------:R-:W-:-:S08]  /*05a0*/  DADD R2, R4, R2 ;  /* 0x0000000004027229 */ /* 0x000fd00000000002 */
[----:B------:R-:W-:-:S11]  /*05b0*/  DADD R12, R2, R10 ;  /* 0x00000000020c7229 */ /* 0x000fd6000000000a */
.L_x_11:
[----:B------:R-:W-:Y:S05]  /*05c0*/  BRA.U !UP1, `(.L_x_8) ;  /* 0x00000001096c7547 */ /* 0x000fea000b800000 */
[----:B------:R-:W-:Y:S02]  /*05d0*/  UISETP.GE.U32.AND UP0, UPT, UR6, 0x4, UPT ;  /* 0x000000040600788c */ /* 0x000fe4000bf06070 */
[----:B------:R-:W-:-:S04]  /*05e0*/  ULOP3.LUT UR5, UR7, 0x3, URZ, 0xc0, !UPT ;  /* 0x0000000307057892 */ /* 0x000fc8000f8ec0ff */
[----:B------:R-:W-:-:S03]  /*05f0*/  UISETP.NE.AND UP1, UPT, UR5, URZ, UPT ;  /* 0x000000ff0500728c */ /* 0x000fc6000bf25270 */
[----:B------:R-:W-:Y:S08]  /*0600*/  BRA.U !UP0, `(.L_x_12) ;  /* 0x0000000108307547 */ /* 0x000ff0000b800000 */
[----:B------:R-:W0:Y:S01]  /*0610*/  LDC.64 R2, c[0x0][0x380] ;  /* 0x0000e000ff027b82 */ /* 0x000e220000000a00 */
[----:B------:R-:W-:-:S04]  /*0620*/  VIADD R5, R21, UR4 ;  /* 0x0000000415057c36 */ /* 0x000fc80008000000 */
[----:B0-----:R-:W-:-:S05]  /*0630*/  IMAD.WIDE R2, R5, 0x8, R2 ;  /* 0x0000000805027825 */ /* 0x001fca00078e0202 */
[----:B------:R-:W2:Y:S04]  /*0640*/  LDG.E.64 R4, desc[UR12][R2.64] ;  /* 0x0000000c02047981 */ /* 0x000ea8000c1e1b00 */
[----:B------:R-:W3:Y:S04]  /*0650*/  LDG.E.64 R6, desc[UR12][R2.64+0x8] ;  /* 0x0000080c02067981 */ /* 0x000ee8000c1e1b00 */
[----:B------:R-:W4:Y:S04]  /*0660*/  LDG.E.64 R8, desc[UR12][R2.64+0x10] ;  /* 0x0000100c02087981 */ /* 0x000f28000c1e1b00 */
[----:B------:R-:W5:Y:S01]  /*0670*/  LDG.E.64 R10, desc[UR12][R2.64+0x18] ;  /* 0x0000180c020a7981 */ /* 0x000f62000c1e1b00 */
[----:B------:R-:W-:Y:S01]  /*0680*/  UIADD3 UR4, UPT, UPT, UR4, 0x4, URZ ;  /* 0x0000000404047890 */ /* 0x000fe2000fffe0ff */
[----:B--2---:R-:W-:-:S08]  /*0690*/  DADD R4, R12, R4 ;  /* 0x000000000c047229 */ /* 0x004fd00000000004 */
[----:B---3--:R-:W-:-:S08]  /*06a0*/  DADD R4, R4, R6 ;  /* 0x0000000004047229 */ /* 0x008fd00000000006 */
[----:B----4-:R-:W-:-:S08]  /*06b0*/  DADD R4, R4, R8 ;  /* 0x0000000004047229 */ /* 0x010fd00000000008 */
[----:B-----5:R-:W-:-:S11]  /*06c0*/  DADD R12, R4, R10 ;  /* 0x00000000040c7229 */ /* 0x020fd6000000000a */
.L_x_12:
[----:B------:R-:W-:Y:S05]  /*06d0*/  BRA.U !UP1, `(.L_x_8) ;  /* 0x0000000109287547 */ /* 0x000fea000b800000 */
[----:B------:R-:W0:Y:S01]  /*06e0*/  LDC.64 R4, c[0x0][0x380] ;  /* 0x0000e000ff047b82 */ /* 0x000e220000000a00 */
[----:B------:R-:W-:Y:S01]  /*06f0*/  IADD3 R21, PT, PT, R21, UR4, RZ ;  /* 0x0000000415157c10 */ /* 0x000fe2000fffe0ff */
[----:B------:R-:W-:-:S12]  /*0700*/  UIADD3 UR5, UPT, UPT, -UR5, URZ, URZ ;  /* 0x000000ff05057290 */ /* 0x000fd8000fffe1ff */
.L_x_13:
[----:B0-----:R-:W-:-:S06]  /*0710*/  IMAD.WIDE R2, R21, 0x8, R4 ;  /* 0x0000000815027825 */ /* 0x001fcc00078e0204 */
[----:B------:R-:W2:Y:S01]  /*0720*/  LDG.E.64 R2, desc[UR12][R2.64] ;  /* 0x0000000c02027981 */ /* 0x000ea2000c1e1b00 */
[----:B------:R-:W-:Y:S01]  /*0730*/  UIADD3 UR5, UPT, UPT, UR5, 0x1, URZ ;  /* 0x0000000105057890 */ /* 0x000fe2000fffe0ff */
[----:B------:R-:W-:-:S03]  /*0740*/  IADD3 R21, PT, PT, R21, 0x1, RZ ;  /* 0x0000000115157810 */ /* 0x000fc60007ffe0ff */
[----:B------:R-:W-:Y:S01]  /*0750*/  UISETP.NE.AND UP0, UPT, UR5, URZ, UPT ;  /* 0x000000ff0500728c */ /* 0x000fe2000bf05270 */
[----:B--2---:R-:W-:-:S08]  /*0760*/  DADD R12, R2, R12 ;  /* 0x00000000020c7229 */ /* 0x004fd0000000000c */
[----:B------:R-:W-:Y:S05]  /*0770*/  BRA.U UP0, `(.L_x_13) ;  /* 0xfffffffd00e47547 */ /* 0x000fea000b83ffff */
.L_x_8:
[----:B------:R-:W0:Y:S02]  /*0780*/  LDC.64 R2, c[0x0][0x388] ;  /* 0x0000e200ff027b82 */ /* 0x000e240000000a00 */
[----:B0-----:R-:W-:-:S05]  /*0790*/  IMAD.WIDE.U32 R2, R0, 0x8, R2 ;  /* 0x0000000800027825 */ /* 0x001fca00078e0002 */
[----:B------:R-:W-:Y:S01]  /*07a0*/  STG.E.64 desc[UR12][R2.64], R12 ;  /* 0x0000000c02007986 */ /* 0x000fe2000c101b0c */
[----:B------:R-:W-:Y:S05]  /*07b0*/  EXIT ;  /* 0x000000000000794d */ /* 0x000fea0003800000 */
.L_x_14:
        /* <DEDUP_REMOVED lines=12> */
.L_x_97:


//--------------------- .text._Z7Back_dWPdS_S_iiii --------------------------
	.section	.text._Z7Back_dWPdS_S_iiii,"ax",@progbits
	.align	128
        .global         _Z7Back_dWPdS_S_iiii
        .type           _Z7Back_dWPdS_S_iiii,@function
        .size           _Z7Back_dWPdS_S_iiii,(.L_x_98 - _Z7Back_dWPdS_S_iiii)
        .other          _Z7Back_dWPdS_S_iiii,@"STO_CUDA_ENTRY STV_DEFAULT"
_Z7Back_dWPdS_S_iiii:
.text._Z7Back_dWPdS_S_iiii:
        /* <DEDUP_REMOVED lines=13> */
[----:B------:R-:W0:Y:S01]  /*00d0*/  LDCU UR7, c[0x0][0x398] ;  /* 0x00007300ff0777ac */ /* 0x000e220008000800 */
[----:B------:R-:W-:Y:S01]  /*00e0*/  CS2R R26, SRZ ;  /* 0x00000000001a7805 */ /* 0x000fe2000001ff00 */
[----:B------:R-:W1:Y:S01]  /*00f0*/  LDCU.64 UR12, c[0x0][0x358] ;  /* 0x00006b00ff0c77ac */ /* 0x000e620008000a00 */
[----:B0-----:R-:W-:-:S09]  /*0100*/  UISETP.GE.AND UP0, UPT, UR7, 0x1, UPT ;  /* 0x000000010700788c */ /* 0x001fd2000bf06270 */
[----:B-1----:R-:W-:Y:S05]  /*0110*/  BRA.U !UP0, `(.L_x_15) ;  /* 0x0000000908a47547 */ /* 0x002fea000b800000 */
[----:B------:R-:W-:Y:S02]  /*0120*/  UISETP.GE.U32.AND UP1, UPT, UR7, 0x10, UPT ;  /* 0x000000100700788c */ /* 0x000fe4000bf26070 */
[----:B------:R-:W-:Y:S01]  /*0130*/  IMAD R28, R3, UR7, RZ ;  /* 0x00000007031c7c24 */ /* 0x000fe2000f8e02ff */
[----:B------:R-:W-:Y:S02]  /*0140*/  ULOP3.LUT UR10, UR7, 0xf, URZ, 0xc0, !UPT ;  /* 0x0000000f070a7892 */ /* 0x000fe4000f8ec0ff */
[----:B------:R-:W-:Y:S01]  /*0150*/  IMAD R2, R0, UR7, RZ ;  /* 0x0000000700027c24 */ /* 0x000fe2000f8e02ff */
[----:B------:R-:W-:Y:S01]  /*0160*/  CS2R R26, SRZ ;  /* 0x00000000001a7805 */ /* 0x000fe2000001ff00 */
[----:B------:R-:W-:Y:S01]  /*0170*/  UMOV UR4, URZ ;  /* 0x000000ff00047c82 */ /* 0x000fe20008000000 */
[----:B------:R-:W-:Y:S01]  /*0180*/  UISETP.NE.AND UP0, UPT, UR10, URZ, UPT ;  /* 0x000000ff0a00728c */ /* 0x000fe2000bf05270 */
[----:B------:R-:W-:Y:S10]  /*0190*/  BRA.U !UP1, `(.L_x_16) ;  /* 0x0000000509187547 */ /* 0x000ff4000b800000 */
[----:B------:R-:W0:Y:S01]  /*01a0*/  LDC.64 R4, c[0x0][0x388] ;  /* 0x0000e200ff047b82 */ /* 0x000e220000000a00 */
[----:B------:R-:W1:Y:S01]  /*01b0*/  LDCU.64 UR8, c[0x0][0x380] ;  /* 0x00007000ff0877ac */ /* 0x000e620008000a00 */
[----:B------:R-:W-:Y:S01]  /*01c0*/  IMAD.MOV.U32 R24, RZ, RZ, R2 ;  /* 0x000000ffff187224 */ /* 0x000fe200078e0002 */
[----:B------:R-:W-:Y:S01]  /*01d0*/  CS2R R26, SRZ ;  /* 0x00000000001a7805 */ /* 0x000fe2000001ff00 */
[----:B------:R-:W-:Y:S02]  /*01e0*/  ULOP3.LUT UR4, UR7, 0x7ffffff0, URZ, 0xc0, !UPT ;  /* 0x7ffffff007047892 */ /* 0x000fe4000f8ec0ff */
[----:B-1----:R-:W-:Y:S02]  /*01f0*/  UIADD3 UR5, UP1, UPT, UR8, 0x40, URZ ;  /* 0x0000004008057890 */ /* 0x002fe4000ff3e0ff */
[----:B------:R-:W-:Y:S02]  /*0200*/  UIADD3 UR8, UPT, UPT, -UR4, URZ, URZ ;  /* 0x000000ff04087290 */ /* 0x000fe4000fffe1ff */
[----:B------:R-:W-:Y:S01]  /*0210*/  UIADD3.X UR6, UPT, UPT, URZ, UR9, URZ, UP1, !UPT ;  /* 0x00000009ff067290 */ /* 0x000fe20008ffe4ff */
[----:B0-----:R-:W-:-:S03]  /*0220*/  IMAD.WIDE.U32 R4, R28, 0x8, R4 ;  /* 0x000000081c047825 */ /* 0x001fc600078e0004 */
[----:B------:R-:W-:-:S05]  /*0230*/  IADD3 R8, P0, PT, R4, 0x40, RZ ;  /* 0x0000004004087810 */ /* 0x000fca0007f1e0ff */
[----:B------:R-:W-:-:S08]  /*0240*/  IMAD.X R9, RZ, RZ, R5, P0 ;  /* 0x000000ffff097224 */ /* 0x000fd000000e0605 */
.L_x_17:
[----:B------:R-:W-:Y:S01]  /*0250*/  MOV R20, UR5 ;  /* 0x0000000500147c02 */ /* 0x000fe20008000f00 */
[----:B------:R-:W-:Y:S01]  /*0260*/  IMAD.U32 R21, RZ, RZ, UR6 ;  /* 0x00000006ff157e24 */ /* 0x000fe2000f8e00ff */
[----:B------:R-:W-:Y:S01]  /*0270*/  MOV R4, R8 ;  /* 0x0000000800047202 */ /* 0x000fe20000000f00 */
[----:B------:R-:W-:Y:S02]  /*0280*/  IMAD.MOV.U32 R5, RZ, RZ, R9 ;  /* 0x000000ffff057224 */ /* 0x000fe400078e0009 */
[----:B------:R-:W-:-:S03]  /*0290*/  IMAD.WIDE R20, R24, 0x8, R20 ;  /* 0x0000000818147825 */ /* 0x000fc600078e0214 */
[----:B------:R-:W2:Y:S04]  /*02a0*/  LDG.E.64 R12, desc[UR12][R4.64+-0x40] ;  /* 0xffffc00c040c7981 */ /* 0x000ea8000c1e1b00 */
[----:B------:R-:W2:Y:S04]  /*02b0*/  LDG.E.64 R14, desc[UR12][R20.64+-0x40] ;  /* 0xffffc00c140e7981 */ /* 0x000ea8000c1e1b00 */
[----:B------:R-:W3:Y:S04]  /*02c0*/  LDG.E.64 R8, desc[UR12][R4.64+-0x38] ;  /* 0xffffc80c04087981 */ /* 0x000ee8000c1e1b00 */
[----:B------:R-:W3:Y:S04]  /*02d0*/  LDG.E.64 R10, desc[UR12][R20.64+-0x38] ;  /* 0xffffc80c140a7981 */ /* 0x000ee8000c1e1b00 */
[----:B------:R-:W4:Y:S04]  /*02e0*/  LDG.E.64 R6, desc[UR12][R4.64+-0x30] ;  /* 0xffffd00c04067981 */ /* 0x000f28000c1e1b00 */
[----:B------:R-:W4:Y:S04]  /*02f0*/  LDG.E.64 R16, desc[UR12][R20.64+-0x30] ;  /* 0xffffd00c14107981 */ /* 0x000f28000c1e1b00 */
[----:B------:R-:W5:Y:S04]  /*0300*/  LDG.E.64 R18, desc[UR12][R4.64+0x18] ;  /* 0x0000180c04127981 */ /* 0x000f68000c1e1b00 */
[----:B------:R-:W5:Y:S01]  /*0310*/  LDG.E.64 R22, desc[UR12][R4.64+0x38] ;  /* 0x0000380c04167981 */ /* 0x000f62000c1e1b00 */
[----:B--2---:R-:W-:-:S03]  /*0320*/  DFMA R26, R12, R14, R26 ;  /* 0x0000000e0c1a722b */ /* 0x004fc6000000001a */
[----:B------:R-:W2:Y:S04]  /*0330*/  LDG.E.64 R12, desc[UR12][R4.64+-0x28] ;  /* 0xffffd80c040c7981 */ /* 0x000ea8000c1e1b00 */
[----:B------:R-:W2:Y:S01]  /*0340*/  LDG.E.64 R14, desc[UR12][R20.64+-0x28] ;  /* 0xffffd80c140e7981 */ /* 0x000ea2000c1e1b00 */
[----:B---3--:R-:W-:-:S03]  /*0350*/  DFMA R26, R8, R10, R26 ;  /* 0x0000000a081a722b */ /* 0x008fc6000000001a */
[----:B------:R-:W3:Y:S04]  /*0360*/  LDG.E.64 R8, desc[UR12][R4.64+-0x20] ;  /* 0xffffe00c04087981 */ /* 0x000ee8000c1e1b00 */
[----:B------:R-:W3:Y:S01]  /*0370*/  LDG.E.64 R10, desc[UR12][R20.64+-0x20] ;  /* 0xffffe00c140a7981 */ /* 0x000ee2000c1e1b00 */
[----:B----4-:R-:W-:-:S03]  /*0380*/  DFMA R26, R6, R16, R26 ;  /* 0x00000010061a722b */ /* 0x010fc6000000001a */
[----:B------:R-:W4:Y:S04]  /*0390*/  LDG.E.64 R6, desc[UR12][R4.64+-0x18] ;  /* 0xffffe80c04067981 */ /* 0x000f28000c1e1b00 */
[----:B------:R-:W4:Y:S01]  /*03a0*/  LDG.E.64 R16, desc[UR12][R20.64+-0x18] ;  /* 0xffffe80c14107981 */ /* 0x000f22000c1e1b00 */
        /* <DEDUP_REMOVED lines=16> */
[----:B------:R-:W5:Y:S04]  /*04b0*/  LDG.E.64 R6, desc[UR12][R20.64+0x18] ;  /* 0x0000180c14067981 */ /* 0x000f68000c1e1b00 */
[----:B------:R-:W4:Y:S01]  /*04c0*/  LDG.E.64 R26, desc[UR12][R20.64+0x38] ;  /* 0x0000380c141a7981 */ /* 0x000f22000c1e1b00 */
[----:B--2---:R-:W-:-:S03]  /*04d0*/  DFMA R12, R12, R14, R16 ;  /* 0x0000000e0c0c722b */ /* 0x004fc60000000010 */
[----:B------:R-:W2:Y:S04]  /*04e0*/  LDG.E.64 R14, desc[UR12][R4.64+0x20] ;  /* 0x0000200c040e7981 */ /* 0x000ea8000c1e1b00 */
[----:B------:R-:W2:Y:S01]  /*04f0*/  LDG.E.64 R16, desc[UR12][R20.64+0x20] ;  /* 0x0000200c14107981 */ /* 0x000ea2000c1e1b00 */
[----:B---3--:R-:W-:-:S03]  /*0500*/  DFMA R8, R8, R10, R12 ;  /* 0x0000000a0808722b */ /* 0x008fc6000000000c */
[----:B------:R-:W3:Y:S04]  /*0510*/  LDG.E.64 R10, desc[UR12][R4.64+0x28] ;  /* 0x0000280c040a7981 */ /* 0x000ee8000c1e1b00 */
[----:B------:R-:W3:Y:S01]  /*0520*/  LDG.E.64 R12, desc[UR12][R20.64+0x28] ;  /* 0x0000280c140c7981 */ /* 0x000ee2000c1e1b00 */
[----:B-----5:R-:W-:-:S03]  /*0530*/  DFMA R18, R18, R6, R8 ;  /* 0x000000061212722b */ /* 0x020fc60000000008 */
[----:B------:R-:W5:Y:S04]  /*0540*/  LDG.E.64 R6, desc[UR12][R4.64+0x30] ;  /* 0x0000300c04067981 */ /* 0x000f68000c1e1b00 */
[----:B------:R-:W5:Y:S01]  /*0550*/  LDG.E.64 R8, desc[UR12][R20.64+0x30] ;  /* 0x0000300c14087981 */ /* 0x000f62000c1e1b00 */
[----:B------:R-:W-:-:S04]  /*0560*/  UIADD3 UR8, UPT, UPT, UR8, 0x10, URZ ;  /* 0x0000001008087890 */ /* 0x000fc8000fffe0ff */
[----:B------:R-:W-:Y:S01]  /*0570*/  UISETP.NE.AND UP1, UPT, UR8, URZ, UPT ;  /* 0x000000ff0800728c */ /* 0x000fe2000bf25270 */
[----:B------:R-:W-:Y:S01]  /*0580*/  VIADD R24, R24, 0x10 ;  /* 0x0000001018187836 */ /* 0x000fe20000000000 */
[----:B--2---:R-:W-:-:S08]  /*0590*/  DFMA R14, R14, R16, R18 ;  /* 0x000000100e0e722b */ /* 0x004fd00000000012 */
[----:B---3--:R-:W-:-:S08]  /*05a0*/  DFMA R10, R10, R12, R14 ;  /* 0x0000000c0a0a722b */ /* 0x008fd0000000000e */
[----:B-----5:R-:W-:Y:S01]  /*05b0*/  DFMA R6, R6, R8, R10 ;  /* 0x000000080606722b */ /* 0x020fe2000000000a */
[----:B------:R-:W-:-:S04]  /*05c0*/  IADD3 R8, P0, PT, R4, 0x80, RZ ;  /* 0x0000008004087810 */ /* 0x000fc80007f1e0ff */
[----:B------:R-:W-:-:S03]  /*05d0*/  IADD3.X R9, PT, PT, RZ, R5, RZ, P0, !PT ;  /* 0x00000005ff097210 */ /* 0x000fc600007fe4ff */
[----:B----4-:R-:W-:Y:S01]  /*05e0*/  DFMA R26, R22, R26, R6 ;  /* 0x0000001a161a722b */ /* 0x010fe20000000006 */
[----:B------:R-:W-:Y:S10]  /*05f0*/  BRA.U UP1, `(.L_x_17) ;  /* 0xfffffffd01147547 */ /* 0x000ff4000b83ffff */
.L_x_16:
[----:B------:R-:W-:Y:S05]  /*0600*/  BRA.U !UP0, `(.L_x_15) ;  /* 0x0000000508687547 */ /* 0x000fea000b800000 */
[----:B------:R-:W-:Y:S02]  /*0610*/  UISETP.GE.U32.AND UP0, UPT, UR10, 0x8, UPT ;  /* 0x000000080a00788c */ /* 0x000fe4000bf06070 */
[----:B------:R-:W-:-:S04]  /*0620*/  ULOP3.LUT UR6, UR7, 0x7, URZ, 0xc0, !UPT ;  /* 0x0000000707067892 */ /* 0x000fc8000f8ec0ff */
[----:B------:R-:W-:-:S03]  /*0630*/  UISETP.NE.AND UP1, UPT, UR6, URZ, UPT ;  /* 0x000000ff0600728c */ /* 0x000fc6000bf25270 */
[----:B------:R-:W-:Y:S08]  /*0640*/  BRA.U !UP0, `(.L_x_18) ;  /* 0x0000000108907547 */ /* 0x000ff0000b800000 */
[----:B------:R-:W0:Y:S01]  /*0650*/  LDC.64 R12, c[0x0][0x388] ;  /* 0x0000e200ff0c7b82 */ /* 0x000e220000000a00 */
[----:B------:R-:W1:Y:S01]  /*0660*/  LDCU.64 UR8, c[0x0][0x388] ;  /* 0x00007100ff0877ac */ /* 0x000e620008000a00 */
[----:B------:R-:W-:Y:S01]  /*0670*/  IADD3 R7, PT, PT, R28, UR4, RZ ;  /* 0x000000041c077c10 */ /* 0x000fe2000fffe0ff */
[----:B------:R-:W-:Y:S01]  /*0680*/  VIADD R9, R2, UR4 ;  /* 0x0000000402097c36 */ /* 0x000fe20008000000 */
[----:B------:R-:W-:-:S04]  /*0690*/  IADD3 R6, P0, PT, R28, UR4, RZ ;  /* 0x000000041c067c10 */ /* 0x000fc8000ff1e0ff */
[----:B------:R-:W2:Y:S01]  /*06a0*/  LDC.64 R4, c[0x0][0x380] ;  /* 0x0000e000ff047b82 */ /* 0x000ea20000000a00 */
[----:B0-----:R-:W-:Y:S01]  /*06b0*/  IMAD.WIDE.U32 R12, R7, 0x8, R12 ;  /* 0x00000008070c7825 */ /* 0x001fe200078e000c */
[----:B------:R-:W-:Y:S02]  /*06c0*/  IADD3.X R7, PT, PT, RZ, RZ, RZ, P0, !PT ;  /* 0x000000ffff077210 */ /* 0x000fe400007fe4ff */
[----:B-1----:R-:W-:-:S03]  /*06d0*/  LEA R24, P0, R6, UR8, 0x3 ;  /* 0x0000000806187c11 */ /* 0x002fc6000f8018ff */
[----:B------:R-:W3:Y:S01]  /*06e0*/  LDG.E.64 R12, desc[UR12][R12.64] ;  /* 0x0000000c0c0c7981 */ /* 0x000ee2000c1e1b00 */
[----:B--2---:R-:W-:Y:S01]  /*06f0*/  IMAD.WIDE R4, R9, 0x8, R4 ;  /* 0x0000000809047825 */ /* 0x004fe200078e0204 */
[----:B------:R-:W-:-:S04]  /*0700*/  LEA.HI.X R25, R6, UR9, R7, 0x3, P0 ;  /* 0x0000000906197c11 */ /* 0x000fc800080f1c07 */
[----:B------:R-:W3:Y:S04]  /*0710*/  LDG.E.64 R14, desc[UR12][R4.64] ;  /* 0x0000000c040e7981 */ /* 0x000ee8000c1e1b00 */
[----:B------:R-:W2:Y:S04]  /*0720*/  LDG.E.64 R8, desc[UR12][R4.64+0x8] ;  /* 0x0000080c04087981 */ /* 0x000ea8000c1e1b00 */
[----:B------:R-:W2:Y:S04]  /*0730*/  LDG.E.64 R10, desc[UR12][R24.64+0x8] ;  /* 0x0000080c180a7981 */ /* 0x000ea8000c1e1b00 */
[----:B------:R-:W4:Y:S04]  /*0740*/  LDG.E.64 R22, desc[UR12][R4.64+0x10] ;  /* 0x0000100c04167981 */ /* 0x000f28000c1e1b00 */
[----:B------:R-:W4:Y:S04]  /*0750*/  LDG.E.64 R6, desc[UR12][R24.64+0x10] ;  /* 0x0000100c18067981 */ /* 0x000f28000c1e1b00 */
[----:B------:R-:W5:Y:S04]  /*0760*/  LDG.E.64 R20, desc[UR12][R4.64+0x18] ;  /* 0x0000180c04147981 */ /* 0x000f68000c1e1b00 */
[----:B------:R-:W5:Y:S04]  /*0770*/  LDG.E.64 R18, desc[UR12][R24.64+0x18] ;  /* 0x0000180c18127981 */ /* 0x000f68000c1e1b00 */
[----:B------:R-:W5:Y:S01]  /*0780*/  LDG.E.64 R16, desc[UR12][R4.64+0x20] ;  /* 0x0000200c04107981 */ /* 0x000f62000c1e1b00 */
[----:B---3--:R-:W-:-:S03]  /*0790*/  DFMA R12, R12, R14, R26 ;  /* 0x0000000e0c0c722b */ /* 0x008fc6000000001a */
[----:B------:R-:W3:Y:S04]  /*07a0*/  LDG.E.64 R14, desc[UR12][R24.64+0x20] ;  /* 0x0000200c180e7981 */ /* 0x000ee8000c1e1b00 */
[----:B------:R-:W3:Y:S01]  /*07b0*/  LDG.E.64 R26, desc[UR12][R24.64+0x38] ;  /* 0x0000380c181a7981 */ /* 0x000ee2000c1e1b00 */
[----:B--2---:R-:W-:-:S03]  /*07c0*/  DFMA R8, R10, R8, R12 ;  /* 0x000000080a08722b */ /* 0x004fc6000000000c */
[----:B------:R-:W2:Y:S04]  /*07d0*/  LDG.E.64 R12, desc[UR12][R4.64+0x28] ;  /* 0x0000280c040c7981 */ /* 0x000ea8000c1e1b00 */
[----:B------:R-:W2:Y:S01]  /*07e0*/  LDG.E.64 R10, desc[UR12][R24.64+0x28] ;  /* 0x0000280c180a7981 */ /* 0x000ea2000c1e1b00 */
[----:B----4-:R-:W-:-:S03]  /*07f0*/  DFMA R22, R6, R22, R8 ;  /* 0x000000160616722b */ /* 0x010fc60000000008 */
[----:B------:R-:W4:Y:S04]  /*0800*/  LDG.E.64 R8, desc[UR12][R4.64+0x30] ;  /* 0x0000300c04087981 */ /* 0x000f28000c1e1b00 */
[----:B------:R-:W4:Y:S04]  /*0810*/  LDG.E.64 R6, desc[UR12][R24.64+0x30] ;  /* 0x0000300c18067981 */ /* 0x000f28000c1e1b00 */
[----:B------:R-:W4:Y:S01]  /*0820*/  LDG.E.64 R4, desc[UR12][R4.64+0x38] ;  /* 0x0000380c04047981 */ /* 0x000f22000c1e1b00 */
[----:B-----5:R-:W-:Y:S01]  /*0830*/  DFMA R18, R18, R20, R22 ;  /* 0x000000141212722b */ /* 0x020fe20000000016 */
[----:B------:R-:W-:-:S07]  /*0840*/  UIADD3 UR4, UPT, UPT, UR4, 0x8, URZ ;  /* 0x0000000804047890 */ /* 0x000fce000fffe0ff */
[----:B---3--:R-:W-:-:S08]  /*0850*/  DFMA R14, R14, R16, R18 ;  /* 0x000000100e0e722b */ /* 0x008fd00000000012 */
[----:B--2---:R-:W-:-:S08]  /*0860*/  DFMA R10, R10, R12, R14 ;  /* 0x0000000c0a0a722b */ /* 0x004fd0000000000e */
[----:B----4-:R-:W-:-:S08]  /*0870*/  DFMA R6, R6, R8, R10 ;  /* 0x000000080606722b */ /* 0x010fd0000000000a */
[----:B------:R-:W-:-:S11]  /*0880*/  DFMA R26, R26, R4, R6 ;  /* 0x000000041a1a722b */ /* 0x000fd60000000006 */
.L_x_18:
[----:B------:R-:W-:Y:S05]  /*0890*/  BRA.U !UP1, `(.L_x_15) ;  /* 0x0000000109c47547 */ /* 0x000fea000b800000 */
[----:B------:R-:W-:Y:S02]  /*08a0*/  UISETP.GE.U32.AND UP0, UPT, UR6, 0x4, UPT ;  /* 0x000000040600788c */ /* 0x000fe4000bf06070 */
[----:B------:R-:W-:-:S04]  /*08b0*/  ULOP3.LUT UR5, UR7, 0x3, URZ, 0xc0, !UPT ;  /* 0x0000000307057892 */ /* 0x000fc8000f8ec0ff */
[----:B------:R-:W-:-:S03]  /*08c0*/  UISETP.NE.AND UP1, UPT, UR5, URZ, UPT ;  /* 0x000000ff0500728c */ /* 0x000fc6000bf25270 */
[----:B------:R-:W-:Y:S08]  /*08d0*/  BRA.U !UP0, `(.L_x_19) ;  /* 0x0000000108607547 */ /* 0x000ff0000b800000 */
[----:B------:R-:W0:Y:S01]  /*08e0*/  LDC.64 R4, c[0x0][0x388] ;  /* 0x0000e200ff047b82 */ /* 0x000e220000000a00 */
[----:B------:R-:W1:Y:S01]  /*08f0*/  LDCU.64 UR6, c[0x0][0x388] ;  /* 0x00007100ff0677ac */ /* 0x000e620008000a00 */
[----:B------:R-:W-:Y:S01]  /*0900*/  VIADD R7, R28, UR4 ;  /* 0x000000041c077c36 */ /* 0x000fe20008000000 */
[----:B------:R-:W-:Y:S02]  /*0910*/  IADD3 R9, PT, PT, R2, UR4, RZ ;  /* 0x0000000402097c10 */ /* 0x000fe4000fffe0ff */
[----:B------:R-:W-:-:S03]  /*0920*/  IADD3 R8, P0, PT, R28, UR4, RZ ;  /* 0x000000041c087c10 */ /* 0x000fc6000ff1e0ff */
[----:B------:R-:W2:Y:S01]  /*0930*/  LDC.64 R22, c[0x0][0x380] ;  /* 0x0000e000ff167b82 */ /* 0x000ea20000000a00 */
[----:B0-----:R-:W-:-:S06]  /*0940*/  IMAD.WIDE.U32 R4, R7, 0x8, R4 ;  /* 0x0000000807047825 */ /* 0x001fcc00078e0004 */
[----:B------:R-:W3:Y:S01]  /*0950*/  LDG.E.64 R4, desc[UR12][R4.64] ;  /* 0x0000000c04047981 */ /* 0x000ee2000c1e1b00 */
[----:B--2---:R-:W-:-:S04]  /*0960*/  IMAD.WIDE R22, R9, 0x8, R22 ;  /* 0x0000000809167825 */ /* 0x004fc800078e0216 */
[----:B------:R-:W-:Y:S01]  /*0970*/  IMAD.X R9, RZ, RZ, RZ, P0 ;  /* 0x000000ffff097224 */ /* 0x000fe200000e06ff */
[C---:B-1----:R-:W-:Y:S01]  /*0980*/  LEA R16, P0, R8.reuse, UR6, 0x3 ;  /* 0x0000000608107c11 */ /* 0x042fe2000f8018ff */
[----:B------:R-:W3:Y:S03]  /*0990*/  LDG.E.64 R6, desc[UR12][R22.64] ;  /* 0x0000000c16067981 */ /* 0x000ee6000c1e1b00 */
[----:B------:R-:W-:Y:S01]  /*09a0*/  LEA.HI.X R17, R8, UR7, R9, 0x3, P0 ;  /* 0x0000000708117c11 */ /* 0x000fe200080f1c09 */
[----:B------:R-:W2:Y:S04]  /*09b0*/  LDG.E.64 R12, desc[UR12][R22.64+0x10] ;  /* 0x0000100c160c7981 */ /* 0x000ea8000c1e1b00 */
[----:B------:R-:W4:Y:S04]  /*09c0*/  LDG.E.64 R8, desc[UR12][R22.64+0x8] ;  /* 0x0000080c16087981 */ /* 0x000f28000c1e1b00 */
[----:B------:R-:W4:Y:S04]  /*09d0*/  LDG.E.64 R10, desc[UR12][R16.64+0x8] ;  /* 0x0000080c100a7981 */ /* 0x000f28000c1e1b00 */
[----:B------:R-:W2:Y:S04]  /*09e0*/  LDG.E.64 R14, desc[UR12][R16.64+0x10] ;  /* 0x0000100c100e7981 */ /* 0x000ea8000c1e1b00 */
[----:B------:R-:W5:Y:S04]  /*09f0*/  LDG.E.64 R18, desc[UR12][R22.64+0x18] ;  /* 0x0000180c16127981 */ /* 0x000f68000c1e1b00 */
[----:B------:R-:W5:Y:S01]  /*0a00*/  LDG.E.64 R20, desc[UR12][R16.64+0x18] ;  /* 0x0000180c10147981 */ /* 0x000f62000c1e1b00 */
[----:B------:R-:W-:Y:S01]  /*0a10*/  UIADD3 UR4, UPT, UPT, UR4, 0x4, URZ ;  /* 0x0000000404047890 */ /* 0x000fe2000fffe0ff */
[----:B---3--:R-:W-:-:S08]  /*0a20*/  DFMA R6, R4, R6, R26 ;  /* 0x000000060406722b */ /* 0x008fd0000000001a */
[----:B----4-:R-:W-:-:S08]  /*0a30*/  DFMA R6, R10, R8, R6 ;  /* 0x000000080a06722b */ /* 0x010fd00000000006 */
[----:B--2---:R-:W-:-:S08]  /*0a40*/  DFMA R6, R14, R12, R6 ;  /* 0x0000000c0e06722b */ /* 0x004fd00000000006 */
[----:B-----5:R-:W-:-:S11]  /*0a50*/  DFMA R26, R20, R18, R6 ;  /* 0x00000012141a722b */ /* 0x020fd60000000006 */
.L_x_19:
[----:B------:R-:W-:Y:S05]  /*0a60*/  BRA.U !UP1, `(.L_x_15) ;  /* 0x0000000109507547 */ /* 0x000fea000b800000 */
[----:B------:R-:W0:Y:S01]  /*0a70*/  LDC.64 R6, c[0x0][0x388] ;  /* 0x0000e200ff067b82 */ /* 0x000e220000000a00 */
[----:B------:R-:W-:Y:S01]  /*0a80*/  IADD3 R9, PT, PT, R28, UR4, RZ ;  /* 0x000000041c097c10 */ /* 0x000fe2000fffe0ff */
[----:B------:R-:W-:Y:S01]  /*0a90*/  VIADD R11, R2, UR4 ;  /* 0x00000004020b7c36 */ /* 0x000fe20008000000 */
[----:B------:R-:W-:-:S05]  /*0aa0*/  UIADD3 UR5, UPT, UPT, -UR5, URZ, URZ ;  /* 0x000000ff05057290 */ /* 0x000fca000fffe1ff */
[----:B------:R-:W1:Y:S01]  /*0ab0*/  LDC.64 R4, c[0x0][0x380] ;  /* 0x0000e000ff047b82 */ /* 0x000e620000000a00 */
[----:B0-----:R-:W-:-:S04]  /*0ac0*/  IMAD.WIDE.U32 R6, R9, 0x8, R6 ;  /* 0x0000000809067825 */ /* 0x001fc800078e0006 */
[----:B------:R-:W-:Y:S01]  /*0ad0*/  IMAD.MOV.U32 R10, RZ, RZ, R6 ;  /* 0x000000ffff0a7224 */ /* 0x000fe200078e0006 */
[----:B------:R-:W-:-:S07]  /*0ae0*/  MOV R13, R7 ;  /* 0x00000007000d7202 */ /* 0x000fce0000000f00 */
.L_x_20:
[----:B-1----:R-:W-:Y:S01]  /*0af0*/  IMAD.WIDE R6, R11, 0x8, R4 ;  /* 0x000000080b067825 */ /* 0x002fe200078e0204 */
[----:B------:R-:W-:-:S03]  /*0b00*/  MOV R8, R10 ;  /* 0x0000000a00087202 */ /* 0x000fc60000000f00 */
[----:B------:R-:W-:Y:S02]  /*0b10*/  IMAD.MOV.U32 R9, RZ, RZ, R13 ;  /* 0x000000ffff097224 */ /* 0x000fe400078e000d */
[----:B------:R-:W2:Y:S04]  /*0b20*/  LDG.E.64 R6, desc[UR12][R6.64] ;  /* 0x0000000c06067981 */ /* 0x000ea8000c1e1b00 */
[----:B------:R-:W2:Y:S01]  /*0b30*/  LDG.E.64 R8, desc[UR12][R8.64] ;  /* 0x0000000c08087981 */ /* 0x000ea2000c1e1b00 */
[----:B------:R-:W-:Y:S01]  /*0b40*/  UIADD3 UR5, UPT, UPT, UR5, 0x1, URZ ;  /* 0x0000000105057890 */ /* 0x000fe2000fffe0ff */
[----:B------:R-:W-:Y:S02]  /*0b50*/  IADD3 R10, P0, PT, R10, 0x8, RZ ;  /* 0x000000080a0a7810 */ /* 0x000fe40007f1e0ff */
[----:B------:R-:W-:Y:S01]  /*0b60*/  IADD3 R11, PT, PT, R11, 0x1, RZ ;  /* 0x000000010b0b7810 */ /* 0x000fe20007ffe0ff */
[----:B------:R-:W-:Y:S01]  /*0b70*/  UISETP.NE.AND UP0, UPT, UR5, URZ, UPT ;  /* 0x000000ff0500728c */ /* 0x000fe2000bf05270 */
[----:B------:R-:W-:Y:S01]  /*0b80*/  IADD3.X R13, PT, PT, RZ, R13, RZ, P0, !PT ;  /* 0x0000000dff0d7210 */ /* 0x000fe200007fe4ff */
[----:B--2---:R-:W-:-:S07]  /*0b90*/  DFMA R26, R8, R6, R26 ;  /* 0x00000006081a722b */ /* 0x004fce000000001a */
[----:B------:R-:W-:Y:S05]  /*0ba0*/  BRA.U UP0, `(.L_x_20) ;  /* 0xfffffffd00d07547 */ /* 0x000fea000b83ffff */
.L_x_15:
[----:B------:R-:W0:Y:S01]  /*0bb0*/  LDC.64 R4, c[0x0][0x390] ;  /* 0x0000e400ff047b82 */ /* 0x000e220000000a00 */
[----:B------:R-:W1:Y:S02]  /*0bc0*/  LDCU UR4, c[0x0][0x39c] ;  /* 0x00007380ff0477ac */ /* 0x000e640008000800 */
[----:B-1----:R-:W-:-:S04]  /*0bd0*/  IMAD R3, R3, UR4, R0 ;  /* 0x0000000403037c24 */ /* 0x002fc8000f8e0200 */
[----:B0-----:R-:W-:-:S05]  /*0be0*/  IMAD.WIDE R2, R3, 0x8, R4 ;  /* 0x0000000803027825 */ /* 0x001fca00078e0204 */
[----:B------:R-:W-:Y:S01]  /*0bf0*/  STG.E.64 desc[UR12][R2.64], R26 ;  /* 0x0000001a02007986 */ /* 0x000fe2000c101b0c */
[----:B------:R-:W-:Y:S05]  /*0c00*/  EXIT ;  /* 0x000000000000794d */ /* 0x000fea0003800000 */
.L_x_21:
        /* <DEDUP_REMOVED lines=15> */
.L_x_98:


//--------------------- .text._Z8Back_dZ2PdPiS_iii --------------------------
	.section	.text._Z8Back_dZ2PdPiS_iii,"ax",@progbits
	.align	128
        .global         _Z8Back_dZ2PdPiS_iii
        .type           _Z8Back_dZ2PdPiS_iii,@function
        .size           _Z8Back_dZ2PdPiS_iii,(.L_x_90 - _Z8Back_dZ2PdPiS_iii)
        .other          _Z8Back_dZ2PdPiS_iii,@"STO_CUDA_ENTRY STV_DEFAULT"
_Z8Back_dZ2PdPiS_iii:
.text._Z8Back_dZ2PdPiS_iii:
        /* <DEDUP_REMOVED lines=15> */
[----:B------:R-:W1:Y:S01]  /*00f0*/  LDCU.64 UR4, c[0x0][0x358] ;  /* 0x00006b00ff0477ac */ /* 0x000e620008000a00 */
[----:B------:R-:W2:Y:S06]  /*0100*/  LDCU UR6, c[0x0][0x398] ;  /* 0x00007300ff0677ac */ /* 0x000eac0008000800 */
[----:B------:R-:W3:Y:S01]  /*0110*/  LDC.64 R8, c[0x0][0x380] ;  /* 0x0000e000ff087b82 */ /* 0x000ee20000000a00 */
[----:B0-----:R-:W-:-:S05]  /*0120*/  IMAD.WIDE R6, R12, 0x4, R6 ;  /* 0x000000040c067825 */ /* 0x001fca00078e0206 */
[----:B-1----:R-:W4:Y:S01]  /*0130*/  LDG.E R0, desc[UR4][R6.64] ;  /* 0x0000000406007981 */ /* 0x002f22000c1e1900 */
[----:B---3--:R-:W-:-:S05]  /*0140*/  IMAD.WIDE R8, R12, 0x8, R8 ;  /* 0x000000080c087825 */ /* 0x008fca00078e0208 */
[----:B------:R-:W3:Y:S01]  /*0150*/  LDG.E.64 R2, desc[UR4][R8.64] ;  /* 0x0000000408027981 */ /* 0x000ee2000c1e1b00 */
[----:B--2---:R-:W0:Y:S01]  /*0160*/  I2F.F64 R10, UR6 ;  /* 0x00000006000a7d12 */ /* 0x004e220008201c00 */
[----:B------:R-:W-:Y:S01]  /*0170*/  IMAD.MOV.U32 R14, RZ, RZ, 0x1 ;  /* 0x00000001ff0e7424 */ /* 0x000fe200078e00ff */
[----:B------:R-:W-:Y:S06]  /*0180*/  BSSY.RECONVERGENT B0, `(.L_x_22) ;  /* 0x0000016000007945 */ /* 0x000fec0003800200 */
[----:B0-----:R-:W0:Y:S02]  /*0190*/  MUFU.RCP64H R15, R11 ;  /* 0x0000000b000f7308 */ /* 0x001e240000001800 */
[----:B0-----:R-:W-:-:S08]  /*01a0*/  DFMA R4, -R10, R14, 1 ;  /* 0x3ff000000a04742b */ /* 0x001fd0000000010e */
[----:B------:R-:W-:-:S08]  /*01b0*/  DFMA R16, R4, R4, R4 ;  /* 0x000000040410722b */ /* 0x000fd00000000004 */
[----:B------:R-:W-:-:S08]  /*01c0*/  DFMA R16, R14, R16, R14 ;  /* 0x000000100e10722b */ /* 0x000fd0000000000e */
[----:B------:R-:W-:-:S08]  /*01d0*/  DFMA R14, -R10, R16, 1 ;  /* 0x3ff000000a0e742b */ /* 0x000fd00000000110 */
[----:B------:R-:W-:Y:S01]  /*01e0*/  DFMA R14, R16, R14, R16 ;  /* 0x0000000e100e722b */ /* 0x000fe20000000010 */
[----:B----4-:R-:W3:Y:S02]  /*01f0*/  I2F.F64 R4, R0 ;  /* 0x0000000000047312 */ /* 0x010ee40000201c00 */
[----:B---3--:R-:W-:-:S08]  /*0200*/  DADD R4, R2, -R4 ;  /* 0x0000000002047229 */ /* 0x008fd00000000804 */
[----:B------:R-:W-:Y:S02]  /*0210*/  DMUL R2, R4, R14 ;  /* 0x0000000e04027228 */ /* 0x000fe40000000000 */
[----:B------:R-:W-:-:S06]  /*0220*/  FSETP.GEU.AND P1, PT, |R5|, 6.5827683646048100446e-37, PT ;  /* 0x036000000500780b */ /* 0x000fcc0003f2e200 */
[----:B------:R-:W-:-:S08]  /*0230*/  DFMA R16, -R10, R2, R4 ;  /* 0x000000020a10722b */ /* 0x000fd00000000104 */
[----:B------:R-:W-:-:S10]  /*0240*/  DFMA R2, R14, R16, R2 ;  /* 0x000000100e02722b */ /* 0x000fd40000000002 */
[----:B------:R-:W-:-:S05]  /*0250*/  FFMA R13, RZ, R11, R3 ;  /* 0x0000000bff0d7223 */ /* 0x000fca0000000003 */
[----:B------:R-:W-:-:S13]  /*0260*/  FSETP.GT.AND P0, PT, |R13|, 1.469367938527859385e-39, PT ;  /* 0x001000000d00780b */ /* 0x000fda0003f04200 */
[----:B------:R-:W-:Y:S05]  /*0270*/  @P0 BRA P1, `(.L_x_23) ;  /* 0x0000000000180947 */ /* 0x000fea0000800000 */
[----:B------:R-:W-:Y:S01]  /*0280*/  IMAD.MOV.U32 R16, RZ, RZ, R10 ;  /* 0x000000ffff107224 */ /* 0x000fe200078e000a */
[----:B------:R-:W-:Y:S01]  /*0290*/  MOV R0, 0x2c0 ;  /* 0x000002c000007802 */ /* 0x000fe20000000f00 */
[----:B------:R-:W-:-:S07]  /*02a0*/  IMAD.MOV.U32 R17, RZ, RZ, R11 ;  /* 0x000000ffff117224 */ /* 0x000fce00078e000b */
[----:B------:R-:W-:Y:S05]  /*02b0*/  CALL.REL.NOINC `($__internal_0_$__cuda_sm20_div_rn_f64_full) ;  /* 0x0000000000907944 */ /* 0x000fea0003c00000 */
[----:B------:R-:W-:Y:S02]  /*02c0*/  IMAD.MOV.U32 R2, RZ, RZ, R4 ;  /* 0x000000ffff027224 */ /* 0x000fe400078e0004 */
[----:B------:R-:W-:-:S07]  /*02d0*/  IMAD.MOV.U32 R3, RZ, RZ, R5 ;  /* 0x000000ffff037224 */ /* 0x000fce00078e0005 */
.L_x_23:
[----:B------:R-:W-:Y:S05]  /*02e0*/  BSYNC.RECONVERGENT B0 ;  /* 0x0000000000007941 */ /* 0x000fea0003800200 */
.L_x_22:
[----:B------:R-:W0:Y:S02]  /*02f0*/  LDC.64 R4, c[0x0][0x390] ;  /* 0x0000e400ff047b82 */ /* 0x000e240000000a00 */
[----:B0-----:R-:W-:-:S05]  /*0300*/  IMAD.WIDE R12, R12, 0x8, R4 ;  /* 0x000000080c0c7825 */ /* 0x001fca00078e0204 */
[----:B------:R0:W-:Y:S04]  /*0310*/  STG.E.64 desc[UR4][R12.64], R2 ;  /* 0x000000020c007986 */ /* 0x0001e8000c101b04 */
[----:B------:R-:W2:Y:S04]  /*0320*/  LDG.E R0, desc[UR4][R6.64] ;  /* 0x0000000406007981 */ /* 0x000ea8000c1e1900 */
[----:B------:R-:W3:Y:S01]  /*0330*/  LDG.E.64 R8, desc[UR4][R8.64] ;  /* 0x0000000408087981 */ /* 0x000ee2000c1e1b00 */
[----:B------:R-:W1:Y:S01]  /*0340*/  MUFU.RCP64H R5, R11 ;  /* 0x0000000b00057308 */ /* 0x000e620000001800 */
[----:B------:R-:W-:Y:S01]  /*0350*/  IMAD.MOV.U32 R4, RZ, RZ, 0x1 ;  /* 0x00000001ff047424 */ /* 0x000fe200078e00ff */
[----:B------:R-:W-:Y:S05]  /*0360*/  BSSY.RECONVERGENT B0, `(.L_x_24) ;  /* 0x0000015000007945 */ /* 0x000fea0003800200 */
[----:B-1----:R-:W-:-:S08]  /*0370*/  DFMA R14, -R10, R4, 1 ;  /* 0x3ff000000a0e742b */ /* 0x002fd00000000104 */
[----:B------:R-:W-:-:S08]  /*0380*/  DFMA R14, R14, R14, R14 ;  /* 0x0000000e0e0e722b */ /* 0x000fd0000000000e */
[----:B------:R-:W-:-:S08]  /*0390*/  DFMA R14, R4, R14, R4 ;  /* 0x0000000e040e722b */ /* 0x000fd00000000004 */
[----:B------:R-:W-:-:S08]  /*03a0*/  DFMA R16, -R10, R14, 1 ;  /* 0x3ff000000a10742b */ /* 0x000fd0000000010e */
[----:B------:R-:W-:Y:S01]  /*03b0*/  DFMA R16, R14, R16, R14 ;  /* 0x000000100e10722b */ /* 0x000fe2000000000e */
[----:B--2---:R-:W3:Y:S02]  /*03c0*/  I2F.F64 R4, R0 ;  /* 0x0000000000047312 */ /* 0x004ee40000201c00 */
[----:B---3--:R-:W-:-:S08]  /*03d0*/  DADD R4, R4, -R8 ;  /* 0x0000000004047229 */ /* 0x008fd00000000808 */
[----:B0-----:R-:W-:Y:S02]  /*03e0*/  DMUL R2, R16, R4 ;  /* 0x0000000410027228 */ /* 0x001fe40000000000 */
        /* <DEDUP_REMOVED lines=12> */
.L_x_25:
[----:B------:R-:W-:Y:S05]  /*04b0*/  BSYNC.RECONVERGENT B0 ;  /* 0x0000000000007941 */ /* 0x000fea0003800200 */
.L_x_24:
[----:B------:R-:W0:Y:S02]  /*04c0*/  LDC R5, c[0x0][0x398] ;  /* 0x0000e600ff057b82 */ /* 0x000e240000000800 */
[----:B0-----:R-:W-:-:S05]  /*04d0*/  IMAD.WIDE R12, R5, 0x8, R12 ;  /* 0x00000008050c7825 */ /* 0x001fca00078e020c */
[----:B------:R-:W-:Y:S01]  /*04e0*/  STG.E.64 desc[UR4][R12.64], R2 ;  /* 0x000000020c007986 */ /* 0x000fe2000c101b04 */
[----:B------:R-:W-:Y:S05]  /*04f0*/  EXIT ;  /* 0x000000000000794d */ /* 0x000fea0003800000 */
        .weak           $__internal_0_$__cuda_sm20_div_rn_f64_full
        .type           $__internal_0_$__cuda_sm20_div_rn_f64_full,@function
        .size           $__internal_0_$__cuda_sm20_div_rn_f64_full,(.L_x_90 - $__internal_0_$__cuda_sm20_div_rn_f64_full)
$__internal_0_$__cuda_sm20_div_rn_f64_full:
[C---:B------:R-:W-:Y:S01]  /*0500*/  FSETP.GEU.AND P0, PT, |R17|.reuse, 1.469367938527859385e-39, PT ;  /* 0x001000001100780b */ /* 0x040fe20003f0e200 */
[----:B------:R-:W-:Y:S01]  /*0510*/  IMAD.MOV.U32 R19, RZ, RZ, R5 ;  /* 0x000000ffff137224 */ /* 0x000fe200078e0005 */
[C---:B------:R-:W-:Y:S01]  /*0520*/  LOP3.LUT R14, R17.reuse, 0x800fffff, RZ, 0xc0, !PT ;  /* 0x800fffff110e7812 */ /* 0x040fe200078ec0ff */
[----:B------:R-:W-:Y:S01]  /*0530*/  IMAD.MOV.U32 R20, RZ, RZ, 0x1 ;  /* 0x00000001ff147424 */ /* 0x000fe200078e00ff */
[----:B------:R-:W-:Y:S01]  /*0540*/  LOP3.LUT R27, R17, 0x7ff00000, RZ, 0xc0, !PT ;  /* 0x7ff00000111b7812 */ /* 0x000fe200078ec0ff */
[----:B------:R-:W-:Y:S01]  /*0550*/  IMAD.MOV.U32 R18, RZ, RZ, R4 ;  /* 0x000000ffff127224 */ /* 0x000fe200078e0004 */
[----:B------:R-:W-:Y:S01]  /*0560*/  LOP3.LUT R15, R14, 0x3ff00000, RZ, 0xfc, !PT ;  /* 0x3ff000000e0f7812 */ /* 0x000fe200078efcff */
[----:B------:R-:W-:Y:S01]  /*0570*/  IMAD.MOV.U32 R14, RZ, RZ, R16 ;  /* 0x000000ffff0e7224 */ /* 0x000fe200078e0010 */
[C---:B------:R-:W-:Y:S01]  /*0580*/  FSETP.GEU.AND P2, PT, |R19|.reuse, 1.469367938527859385e-39, PT ;  /* 0x001000001300780b */ /* 0x040fe20003f4e200 */
[----:B------:R-:W-:Y:S01]  /*0590*/  BSSY.RECONVERGENT B1, `(.L_x_26) ;  /* 0x0000050000017945 */ /* 0x000fe20003800200 */
[----:B------:R-:W-:-:S03]  /*05a0*/  LOP3.LUT R2, R19, 0x7ff00000, RZ, 0xc0, !PT ;  /* 0x7ff0000013027812 */ /* 0x000fc600078ec0ff */
[----:B------:R-:W-:Y:S01]  /*05b0*/  @!P0 DMUL R14, R16, 8.98846567431157953865e+307 ;  /* 0x7fe00000100e8828 */ /* 0x000fe20000000000 */
[----:B------:R-:W-:Y:S01]  /*05c0*/  ISETP.GE.U32.AND P1, PT, R2, R27, PT ;  /* 0x0000001b0200720c */ /* 0x000fe20003f26070 */
[----:B------:R-:W-:-:S04]  /*05d0*/  IMAD.MOV.U32 R26, RZ, RZ, R2 ;  /* 0x000000ffff1a7224 */ /* 0x000fc800078e0002 */
[----:B------:R-:W0:Y:S02]  /*05e0*/  MUFU.RCP64H R21, R15 ;  /* 0x0000000f00157308 */ /* 0x000e240000001800 */
[----:B------:R-:W-:Y:S01]  /*05f0*/  @!P2 LOP3.LUT R3, R17, 0x7ff00000, RZ, 0xc0, !PT ;  /* 0x7ff000001103a812 */ /* 0x000fe200078ec0ff */
[----:B------:R-:W-:Y:S01]  /*0600*/  @!P2 IMAD.MOV.U32 R22, RZ, RZ, RZ ;  /* 0x000000ffff16a224 */ /* 0x000fe200078e00ff */
[----:B------:R-:W-:Y:S02]  /*0610*/  @!P0 LOP3.LUT R27, R15, 0x7ff00000, RZ, 0xc0, !PT ;  /* 0x7ff000000f1b8812 */ /* 0x000fe400078ec0ff */
[----:B------:R-:W-:Y:S01]  /*0620*/  @!P2 ISETP.GE.U32.AND P3, PT, R2, R3, PT ;  /* 0x000000030200a20c */ /* 0x000fe20003f66070 */
[----:B------:R-:W-:Y:S02]  /*0630*/  IMAD.MOV.U32 R3, RZ, RZ, 0x1ca00000 ;  /* 0x1ca00000ff037424 */ /* 0x000fe400078e00ff */
[----:B------:R-:W-:-:S03]  /*0640*/  VIADD R28, R27, 0xffffffff ;  /* 0xffffffff1b1c7836 */ /* 0x000fc60000000000 */
[----:B------:R-:W-:-:S04]  /*0650*/  @!P2 SEL R23, R3, 0x63400000, !P3 ;  /* 0x634000000317a807 */ /* 0x000fc80005800000 */
[----:B------:R-:W-:Y:S01]  /*0660*/  @!P2 LOP3.LUT R23, R23, 0x80000000, R19, 0xf8, !PT ;  /* 0x800000001717a812 */ /* 0x000fe200078ef813 */
[----:B0-----:R-:W-:-:S03]  /*0670*/  DFMA R4, R20, -R14, 1 ;  /* 0x3ff000001404742b */ /* 0x001fc6000000080e */
[----:B------:R-:W-:-:S05]  /*0680*/  @!P2 LOP3.LUT R23, R23, 0x100000, RZ, 0xfc, !PT ;  /* 0x001000001717a812 */ /* 0x000fca00078efcff */
[----:B------:R-:W-:-:S08]  /*0690*/  DFMA R4, R4, R4, R4 ;  /* 0x000000040404722b */ /* 0x000fd00000000004 */
[----:B------:R-:W-:Y:S01]  /*06a0*/  DFMA R20, R20, R4, R20 ;  /* 0x000000041414722b */ /* 0x000fe20000000014 */
[----:B------:R-:W-:Y:S01]  /*06b0*/  SEL R5, R3, 0x63400000, !P1 ;  /* 0x6340000003057807 */ /* 0x000fe20004800000 */
[----:B------:R-:W-:-:S03]  /*06c0*/  IMAD.MOV.U32 R4, RZ, RZ, R18 ;  /* 0x000000ffff047224 */ /* 0x000fc600078e0012 */
[----:B------:R-:W-:-:S03]  /*06d0*/  LOP3.LUT R5, R5, 0x800fffff, R19, 0xf8, !PT ;  /* 0x800fffff05057812 */ /* 0x000fc600078ef813 */
[----:B------:R-:W-:-:S03]  /*06e0*/  DFMA R24, R20, -R14, 1 ;  /* 0x3ff000001418742b */ /* 0x000fc6000000080e */
[----:B------:R-:W-:-:S05]  /*06f0*/  @!P2 DFMA R4, R4, 2, -R22 ;  /* 0x400000000404a82b */ /* 0x000fca0000000816 */
[----:B------:R-:W-:-:S05]  /*0700*/  DFMA R24, R20, R24, R20 ;  /* 0x000000181418722b */ /* 0x000fca0000000014 */
[----:B------:R-:W-:-:S03]  /*0710*/  @!P2 LOP3.LUT R26, R5, 0x7ff00000, RZ, 0xc0, !PT ;  /* 0x7ff00000051aa812 */ /* 0x000fc600078ec0ff */
[----:B------:R-:W-:Y:S02]  /*0720*/  DMUL R20, R24, R4 ;  /* 0x0000000418147228 */ /* 0x000fe40000000000 */
[----:B------:R-:W-:-:S05]  /*0730*/  VIADD R22, R26, 0xffffffff ;  /* 0xffffffff1a167836 */ /* 0x000fca0000000000 */
[----:B------:R-:W-:Y:S01]  /*0740*/  ISETP.GT.U32.AND P0, PT, R22, 0x7feffffe, PT ;  /* 0x7feffffe1600780c */ /* 0x000fe20003f04070 */
[----:B------:R-:W-:-:S03]  /*0750*/  DFMA R22, R20, -R14, R4 ;  /* 0x8000000e1416722b */ /* 0x000fc60000000004 */
[----:B------:R-:W-:-:S05]  /*0760*/  ISETP.GT.U32.OR P0, PT, R28, 0x7feffffe, P0 ;  /* 0x7feffffe1c00780c */ /* 0x000fca0000704470 */
[----:B------:R-:W-:-:S08]  /*0770*/  DFMA R22, R24, R22, R20 ;  /* 0x000000161816722b */ /* 0x000fd00000000014 */
[----:B------:R-:W-:Y:S05]  /*0780*/  @P0 BRA `(.L_x_27) ;  /* 0x00000000006c0947 */ /* 0x000fea0003800000 */
[----:B------:R-:W-:Y:S01]  /*0790*/  LOP3.LUT R19, R17, 0x7ff00000, RZ, 0xc0, !PT ;  /* 0x7ff0000011137812 */ /* 0x000fe200078ec0ff */
[----:B------:R-:W-:-:S03]  /*07a0*/  IMAD.MOV.U32 R20, RZ, RZ, RZ ;  /* 0x000000ffff147224 */ /* 0x000fc600078e00ff */
[CC--:B------:R-:W-:Y:S02]  /*07b0*/  VIADDMNMX R18, R2.reuse, -R19.reuse, 0xb9600000, !PT ;  /* 0xb960000002127446 */ /* 0x0c0fe40007800913 */
[----:B------:R-:W-:Y:S02]  /*07c0*/  ISETP.GE.U32.AND P0, PT, R2, R19, PT ;  /* 0x000000130200720c */ /* 0x000fe40003f06070 */
[----:B------:R-:W-:Y:S02]  /*07d0*/  VIMNMX R18, PT, PT, R18, 0x46a00000, PT ;  /* 0x46a0000012127848 */ /* 0x000fe40003fe0100 */
[----:B------:R-:W-:-:S05]  /*07e0*/  SEL R3, R3, 0x63400000, !P0 ;  /* 0x6340000003037807 */ /* 0x000fca0004000000 */
[----:B------:R-:W-:-:S04]  /*07f0*/  IMAD.IADD R18, R18, 0x1, -R3 ;  /* 0x0000000112127824 */ /* 0x000fc800078e0a03 */
[----:B------:R-:W-:-:S06]  /*0800*/  VIADD R21, R18, 0x7fe00000 ;  /* 0x7fe0000012157836 */ /* 0x000fcc0000000000 */
[----:B------:R-:W-:-:S10]  /*0810*/  DMUL R2, R22, R20 ;  /* 0x0000001416027228 */ /* 0x000fd40000000000 */
[----:B------:R-:W-:-:S13]  /*0820*/  FSETP.GTU.AND P0, PT, |R3|, 1.469367938527859385e-39, PT ;  /* 0x001000000300780b */ /* 0x000fda0003f0c200 */
[----:B------:R-:W-:Y:S05]  /*0830*/  @P0 BRA `(.L_x_28) ;  /* 0x0000000000940947 */ /* 0x000fea0003800000 */
[----:B------:R-:W-:Y:S01]  /*0840*/  DFMA R4, R22, -R14, R4 ;  /* 0x8000000e1604722b */ /* 0x000fe20000000004 */
[----:B------:R-:W-:-:S09]  /*0850*/  IMAD.MOV.U32 R20, RZ, RZ, RZ ;  /* 0x000000ffff147224 */ /* 0x000fd200078e00ff */
[C---:B------:R-:W-:Y:S02]  /*0860*/  FSETP.NEU.AND P0, PT, R5.reuse, RZ, PT ;  /* 0x000000ff0500720b */ /* 0x040fe40003f0d000 */
[----:B------:R-:W-:-:S04]  /*0870*/  LOP3.LUT R17, R5, 0x80000000, R17, 0x48, !PT ;  /* 0x8000000005117812 */ /* 0x000fc800078e4811 */
[----:B------:R-:W-:-:S07]  /*0880*/  LOP3.LUT R21, R17, R21, RZ, 0xfc, !PT ;  /* 0x0000001511157212 */ /* 0x000fce00078efcff */
[----:B------:R-:W-:Y:S05]  /*0890*/  @!P0 BRA `(.L_x_28) ;  /* 0x00000000007c8947 */ /* 0x000fea0003800000 */
[----:B------:R-:W-:Y:S01]  /*08a0*/  IMAD.MOV R5, RZ, RZ, -R18 ;  /* 0x000000ffff057224 */ /* 0x000fe200078e0a12 */
[----:B------:R-:W-:Y:S01]  /*08b0*/  DMUL.RP R20, R22, R20 ;  /* 0x0000001416147228 */ /* 0x000fe20000008000 */
[----:B------:R-:W-:-:S06]  /*08c0*/  IMAD.MOV.U32 R4, RZ, RZ, RZ ;  /* 0x000000ffff047224 */ /* 0x000fcc00078e00ff */
[----:B------:R-:W-:-:S03]  /*08d0*/  DFMA R4, R2, -R4, R22 ;  /* 0x800000040204722b */ /* 0x000fc60000000016 */
[----:B------:R-:W-:-:S03]  /*08e0*/  LOP3.LUT R17, R21, R17, RZ, 0x3c, !PT ;  /* 0x0000001115117212 */ /* 0x000fc600078e3cff */
[----:B------:R-:W-:-:S04]  /*08f0*/  IADD3 R4, PT, PT, -R18, -0x43300000, RZ ;  /* 0xbcd0000012047810 */ /* 0x000fc80007ffe1ff */
[----:B------:R-:W-:-:S04]  /*0900*/  FSETP.NEU.AND P0, PT, |R5|, R4, PT ;  /* 0x000000040500720b */ /* 0x000fc80003f0d200 */
[----:B------:R-:W-:Y:S02]  /*0910*/  FSEL R2, R20, R2, !P0 ;  /* 0x0000000214027208 */ /* 0x000fe40004000000 */
[----:B------:R-:W-:Y:S01]  /*0920*/  FSEL R3, R17, R3, !P0 ;  /* 0x0000000311037208 */ /* 0x000fe20004000000 */
[----:B------:R-:W-:Y:S06]  /*0930*/  BRA `(.L_x_28) ;  /* 0x0000000000547947 */ /* 0x000fec0003800000 */
.L_x_27:
[----:B------:R-:W-:-:S14]  /*0940*/  DSETP.NAN.AND P0, PT, R18, R18, PT ;  /* 0x000000121200722a */ /* 0x000fdc0003f08000 */
[----:B------:R-:W-:Y:S05]  /*0950*/  @P0 BRA `(.L_x_29) ;  /* 0x0000000000440947 */ /* 0x000fea0003800000 */
[----:B------:R-:W-:-:S14]  /*0960*/  DSETP.NAN.AND P0, PT, R16, R16, PT ;  /* 0x000000101000722a */ /* 0x000fdc0003f08000 */
[----:B------:R-:W-:Y:S05]  /*0970*/  @P0 BRA `(.L_x_30) ;  /* 0x0000000000300947 */ /* 0x000fea0003800000 */
[----:B------:R-:W-:Y:S01]  /*0980*/  ISETP.NE.AND P0, PT, R26, R27, PT ;  /* 0x0000001b1a00720c */ /* 0x000fe20003f05270 */
[----:B------:R-:W-:Y:S02]  /*0990*/  IMAD.MOV.U32 R2, RZ, RZ, 0x0 ;  /* 0x00000000ff027424 */ /* 0x000fe400078e00ff */
[----:B------:R-:W-:-:S10]  /*09a0*/  IMAD.MOV.U32 R3, RZ, RZ, -0x80000 ;  /* 0xfff80000ff037424 */ /* 0x000fd400078e00ff */
[----:B------:R-:W-:Y:S05]  /*09b0*/  @!P0 BRA `(.L_x_28) ;  /* 0x0000000000348947 */ /* 0x000fea0003800000 */
[----:B------:R-:W-:Y:S02]  /*09c0*/  ISETP.NE.AND P0, PT, R26, 0x7ff00000, PT ;  /* 0x7ff000001a00780c */ /* 0x000fe40003f05270 */
[----:B------:R-:W-:Y:S02]  /*09d0*/  LOP3.LUT R3, R19, 0x80000000, R17, 0x48, !PT ;  /* 0x8000000013037812 */ /* 0x000fe400078e4811 */
[----:B------:R-:W-:-:S13]  /*09e0*/  ISETP.EQ.OR P0, PT, R27, RZ, !P0 ;  /* 0x000000ff1b00720c */ /* 0x000fda0004702670 */
[----:B------:R-:W-:Y:S01]  /*09f0*/  @P0 LOP3.LUT R4, R3, 0x7ff00000, RZ, 0xfc, !PT ;  /* 0x7ff0000003040812 */ /* 0x000fe200078efcff */
[----:B------:R-:W-:Y:S02]  /*0a00*/  @!P0 IMAD.MOV.U32 R2, RZ, RZ, RZ ;  /* 0x000000ffff028224 */ /* 0x000fe400078e00ff */
[----:B------:R-:W-:Y:S02]  /*0a10*/  @P0 IMAD.MOV.U32 R2, RZ, RZ, RZ ;  /* 0x000000ffff020224 */ /* 0x000fe400078e00ff */
[----:B------:R-:W-:Y:S01]  /*0a20*/  @P0 IMAD.MOV.U32 R3, RZ, RZ, R4 ;  /* 0x000000ffff030224 */ /* 0x000fe200078e0004 */
[----:B------:R-:W-:Y:S06]  /*0a30*/  BRA `(.L_x_28) ;  /* 0x0000000000147947 */ /* 0x000fec0003800000 */
.L_x_30:
[----:B------:R-:W-:Y:S01]  /*0a40*/  LOP3.LUT R3, R17, 0x80000, RZ, 0xfc, !PT ;  /* 0x0008000011037812 */ /* 0x000fe200078efcff */
[----:B------:R-:W-:Y:S01]  /*0a50*/  IMAD.MOV.U32 R2, RZ, RZ, R16 ;  /* 0x000000ffff027224 */ /* 0x000fe200078e0010 */
[----:B------:R-:W-:Y:S06]  /*0a60*/  BRA `(.L_x_28) ;  /* 0x0000000000087947 */ /* 0x000fec0003800000 */
.L_x_29:
[----:B------:R-:W-:Y:S01]  /*0a70*/  LOP3.LUT R3, R19, 0x80000, RZ, 0xfc, !PT ;  /* 0x0008000013037812 */ /* 0x000fe200078efcff */
[----:B------:R-:W-:-:S07]  /*0a80*/  IMAD.MOV.U32 R2, RZ, RZ, R18 ;  /* 0x000000ffff027224 */ /* 0x000fce00078e0012 */
.L_x_28:
[----:B------:R-:W-:Y:S05]  /*0a90*/  BSYNC.RECONVERGENT B1 ;  /* 0x0000000000017941 */ /* 0x000fea0003800200 */
.L_x_26:
[----:B------:R-:W-:Y:S02]  /*0aa0*/  IMAD.MOV.U32 R4, RZ, RZ, R2 ;  /* 0x000000ffff047224 */ /* 0x000fe400078e0002 */
[----:B------:R-:W-:Y:S02]  /*0ab0*/  IMAD.MOV.U32 R5, RZ, RZ, R3 ;  /* 0x000000ffff057224 */ /* 0x000fe400078e0003 */
[----:B------:R-:W-:Y:S02]  /*0ac0*/  IMAD.MOV.U32 R2, RZ, RZ, R0 ;  /* 0x000000ffff027224 */ /* 0x000fe400078e0000 */
[----:B------:R-:W-:-:S04]  /*0ad0*/  IMAD.MOV.U32 R3, RZ, RZ, 0x0 ;  /* 0x00000000ff037424 */ /* 0x000fc800078e00ff */
[----:B------:R-:W-:Y:S05]  /*0ae0*/  RET.REL.NODEC R2 `(_Z8Back_dZ2PdPiS_iii) ;  /* 0xfffffff402447950 */ /* 0x000fea0003c3ffff */
.L_x_31:
        /* <DEDUP_REMOVED lines=9> */
.L_x_90:


//--------------------- .text._Z7SoftmaxPdS_Piiii --------------------------
	.section	.text._Z7SoftmaxPdS_Piiii,"ax",@progbits
	.align	128
        .global         _Z7SoftmaxPdS_Piiii
        .type           _Z7SoftmaxPdS_Piiii,@function
        .size           _Z7SoftmaxPdS_Piiii,(.L_x_91 - _Z7SoftmaxPdS_Piiii)
        .other          _Z7SoftmaxPdS_Piiii,@"STO_CUDA_ENTRY STV_DEFAULT"
_Z7SoftmaxPdS_Piiii:
.text._Z7SoftmaxPdS_Piiii:
[----:B------:R-:W-:Y:S01]  /*0000*/  LDC R1, c[0x0][0x37c] ;  /* 0x0000df00ff017b82 */ /* 0x000fe20000000800 */
[----:B------:R-:W0:Y:S07]  /*0010*/  S2R R2, SR_TID.X ;  /* 0x0000000000027919 */ /* 0x000e2e0000002100 */
[----:B------:R-:W0:Y:S01]  /*0020*/  S2UR UR4, SR_CTAID.X ;  /* 0x00000000000479c3 */ /* 0x000e220000002500 */
[----:B------:R-:W1:Y:S07]  /*0030*/  LDCU UR5, c[0x0][0x3a0] ;  /* 0x00007400ff0577ac */ /* 0x000e6e0008000800 */
[----:B------:R-:W0:Y:S02]  /*0040*/  LDC R3, c[0x0][0x360] ;  /* 0x0000d800ff037b82 */ /* 0x000e240000000800 */
[----:B0-----:R-:W-:-:S05]  /*0050*/  IMAD R2, R3, UR4, R2 ;  /* 0x0000000403027c24 */ /* 0x001fca000f8e0202 */
[----:B-1----:R-:W-:-:S13]  /*0060*/  ISETP.GE.AND P0, PT, R2, UR5, PT ;  /* 0x0000000502007c0c */ /* 0x002fda000bf06270 */
[----:B------:R-:W-:Y:S05]  /*0070*/  @P0 EXIT ;  /* 0x000000000000094d */ /* 0x000fea0003800000 */
[----:B------:R-:W0:Y:S01]  /*0080*/  LDC.64 R12, c[0x0][0x380] ;  /* 0x0000e000ff0c7b82 */ /* 0x000e220000000a00 */
[----:B------:R-:W1:Y:S01]  /*0090*/  LDCU.64 UR8, c[0x0][0x358] ;  /* 0x00006b00ff0877ac */ /* 0x000e620008000a00 */
[----:B------:R-:W2:Y:S06]  /*00a0*/  LDCU UR4, c[0x0][0x39c] ;  /* 0x00007380ff0477ac */ /* 0x000eac0008000800 */
[----:B------:R-:W3:Y:S01]  /*00b0*/  LDC.64 R4, c[0x0][0x390] ;  /* 0x0000e400ff047b82 */ /* 0x000ee20000000a00 */
[----:B------:R-:W-:Y:S02]  /*00c0*/  IMAD.MOV.U32 R3, RZ, RZ, 0x1 ;  /* 0x00000001ff037424 */ /* 0x000fe400078e00ff */
[----:B0-----:R-:W-:-:S05]  /*00d0*/  IMAD.WIDE R12, R2, 0x8, R12 ;  /* 0x00000008020c7825 */ /* 0x001fca00078e020c */
[----:B-1----:R0:W5:Y:S01]  /*00e0*/  LDG.E.64 R6, desc[UR8][R12.64] ;  /* 0x000000080c067981 */ /* 0x002162000c1e1b00 */
[----:B--2---:R-:W-:Y:S01]  /*00f0*/  UISETP.GE.AND UP0, UPT, UR4, 0x2, UPT ;  /* 0x000000020400788c */ /* 0x004fe2000bf06270 */
[----:B---3--:R-:W-:-:S05]  /*0100*/  IMAD.WIDE R4, R2, 0x4, R4 ;  /* 0x0000000402047825 */ /* 0x008fca00078e0204 */
[----:B------:R0:W-:Y:S03]  /*0110*/  STG.E desc[UR8][R4.64], R3 ;  /* 0x0000000304007986 */ /* 0x0001e6000c101908 */
[----:B------:R-:W-:Y:S05]  /*0120*/  BRA.U !UP0, `(.L_x_32) ;  /* 0x0000000d086c7547 */ /* 0x000fea000b800000 */
[----:B------:R-:W-:Y:S02]  /*0130*/  UIADD3 UR5, UPT, UPT, UR4, -0x1, URZ ;  /* 0xffffffff04057890 */ /* 0x000fe4000fffe0ff */
[----:B------:R-:W-:Y:S02]  /*0140*/  UIADD3 UR4, UPT, UPT, UR4, -0x2, URZ ;  /* 0xfffffffe04047890 */ /* 0x000fe4000fffe0ff */
[----:B------:R-:W-:Y:S02]  /*0150*/  ULOP3.LUT UR7, UR5, 0xf, URZ, 0xc0, !UPT ;  /* 0x0000000f05077892 */ /* 0x000fe4000f8ec0ff */
[----:B------:R-:W-:-:S03]  /*0160*/  UISETP.GE.U32.AND UP0, UPT, UR4, 0xf, UPT ;  /* 0x0000000f0400788c */ /* 0x000fc6000bf06070 */
[----:B------:R-:W-:-:S06]  /*0170*/  UMOV UR4, 0x1 ;  /* 0x0000000100047882 */ /* 0x000fcc0000000000 */
[----:B------:R-:W-:Y:S05]  /*0180*/  BRA.U !UP0, `(.L_x_33) ;  /* 0x0000000508b07547 */ /* 0x000fea000b800000 */
[----:B------:R-:W1:Y:S01]  /*0190*/  LDC R0, c[0x0][0x398] ;  /* 0x0000e600ff007b82 */ /* 0x000e620000000800 */
[----:B------:R-:W0:Y:S01]  /*01a0*/  LDCU UR10, c[0x0][0x398] ;  /* 0x00007300ff0a77ac */ /* 0x000e220008000800 */
[----:B------:R-:W-:-:S04]  /*01b0*/  ULOP3.LUT UR4, UR5, 0xfffffff0, URZ, 0xc0, !UPT ;  /* 0xfffffff005047892 */ /* 0x000fc8000f8ec0ff */
[----:B------:R-:W-:-:S03]  /*01c0*/  UIADD3 UR6, UPT, UPT, -UR4, URZ, URZ ;  /* 0x000000ff04067290 */ /* 0x000fc6000fffe1ff */
[----:B------:R-:W-:Y:S01]  /*01d0*/  UMOV UR4, URZ ;  /* 0x000000ff00047c82 */ /* 0x000fe20008000000 */
[----:B0-----:R-:W-:-:S08]  /*01e0*/  IMAD.U32 R3, RZ, RZ, UR10 ;  /* 0x0000000aff037e24 */ /* 0x001fd0000f8e00ff */
.L_x_34:
[----:B------:R-:W-:-:S05]  /*01f0*/  IMAD.WIDE R8, R3, 0x8, R12 ;  /* 0x0000000803087825 */ /* 0x000fca00078e020c */
[----:B------:R-:W2:Y:S01]  /*0200*/  LDG.E.64 R10, desc[UR8][R8.64] ;  /* 0x00000008080a7981 */ /* 0x000ea2000c1e1b00 */
[----:B-1----:R-:W-:Y:S01]  /*0210*/  IMAD.WIDE R14, R0, 0x8, R8 ;  /* 0x00000008000e7825 */ /* 0x002fe200078e0208 */
[----:B--2--5:R-:W-:-:S14]  /*0220*/  DSETP.GT.AND P0, PT, R10, R6, PT ;  /* 0x000000060a00722a */ /* 0x024fdc0003f04000 */
[----:B0-----:R0:W-:Y:S04]  /*0230*/  @P0 STG.E desc[UR8][R4.64], RZ ;  /* 0x000000ff04000986 */ /* 0x0011e8000c101908 */
[----:B------:R-:W2:Y:S01]  /*0240*/  LDG.E.64 R16, desc[UR8][R14.64] ;  /* 0x000000080e107981 */ /* 0x000ea2000c1e1b00 */
[----:B------:R-:W-:Y:S01]  /*0250*/  @P0 MOV R6, R10 ;  /* 0x0000000a00060202 */ /* 0x000fe20000000f00 */
[----:B------:R-:W-:Y:S02]  /*0260*/  @P0 IMAD.MOV.U32 R7, RZ, RZ, R11 ;  /* 0x000000ffff070224 */ /* 0x000fe400078e000b */
[----:B------:R-:W-:-:S04]  /*0270*/  IMAD.WIDE R10, R0, 0x8, R14 ;  /* 0x00000008000a7825 */ /* 0x000fc800078e020e */
[----:B--2---:R-:W-:-:S14]  /*0280*/  DSETP.GT.AND P0, PT, R16, R6, PT ;  /* 0x000000061000722a */ /* 0x004fdc0003f04000 */
[----:B------:R0:W-:Y:S04]  /*0290*/  @P0 STG.E desc[UR8][R4.64], RZ ;  /* 0x000000ff04000986 */ /* 0x0001e8000c101908 */
[----:B------:R-:W2:Y:S01]  /*02a0*/  LDG.E.64 R18, desc[UR8][R10.64] ;  /* 0x000000080a127981 */ /* 0x000ea2000c1e1b00 */
[----:B------:R-:W-:Y:S01]  /*02b0*/  @P0 IMAD.MOV.U32 R6, RZ, RZ, R16 ;  /* 0x000000ffff060224 */ /* 0x000fe200078e0010 */
[----:B------:R-:W-:Y:S01]  /*02c0*/  @P0 MOV R7, R17 ;  /* 0x0000001100070202 */ /* 0x000fe20000000f00 */
[----:B------:R-:W-:-:S05]  /*02d0*/  IMAD.WIDE R8, R0, 0x8, R10 ;  /* 0x0000000800087825 */ /* 0x000fca00078e020a */
[----:B--2---:R-:W-:-:S14]  /*02e0*/  DSETP.GT.AND P0, PT, R18, R6, PT ;  /* 0x000000061200722a */ /* 0x004fdc0003f04000 */
[----:B------:R0:W-:Y:S04]  /*02f0*/  @P0 STG.E desc[UR8][R4.64], RZ ;  /* 0x000000ff04000986 */ /* 0x0001e8000c101908 */
[----:B------:R-:W2:Y:S01]  /*0300*/  LDG.E.64 R16, desc[UR8][R8.64] ;  /* 0x0000000808107981 */ /* 0x000ea2000c1e1b00 */
[----:B------:R-:W-:Y:S02]  /*0310*/  @P0 IMAD.MOV.U32 R6, RZ, RZ, R18 ;  /* 0x000000ffff060224 */ /* 0x000fe400078e0012 */
[----:B------:R-:W-:Y:S02]  /*0320*/  @P0 IMAD.MOV.U32 R7, RZ, RZ, R19 ;  /* 0x000000ffff070224 */ /* 0x000fe400078e0013 */
[----:B------:R-:W-:-:S04]  /*0330*/  IMAD.WIDE R14, R0, 0x8, R8 ;  /* 0x00000008000e7825 */ /* 0x000fc800078e0208 */
[----:B--2---:R-:W-:-:S14]  /*0340*/  DSETP.GT.AND P0, PT, R16, R6, PT ;  /* 0x000000061000722a */ /* 0x004fdc0003f04000 */
[----:B------:R0:W-:Y:S04]  /*0350*/  @P0 STG.E desc[UR8][R4.64], RZ ;  /* 0x000000ff04000986 */ /* 0x0001e8000c101908 */
        /* <DEDUP_REMOVED lines=67> */
[----:B------:R-:W-:Y:S01]  /*0790*/  @P0 IMAD.MOV.U32 R6, RZ, RZ, R18 ;  /* 0x000000ffff060224 */ /* 0x000fe200078e0012 */
[----:B------:R-:W-:Y:S01]  /*07a0*/  UIADD3 UR6, UPT, UPT, UR6, 0x10, URZ ;  /* 0x0000001006067890 */ /* 0x000fe2000fffe0ff */
[----:B------:R-:W-:Y:S01]  /*07b0*/  @P0 IMAD.MOV.U32 R7, RZ, RZ, R19 ;  /* 0x000000ffff070224 */ /* 0x000fe200078e0013 */
[----:B------:R-:W-:Y:S01]  /*07c0*/  UIADD3 UR4, UPT, UPT, UR4, 0x10, URZ ;  /* 0x0000001004047890 */ /* 0x000fe2000fffe0ff */
[----:B------:R-:W-:Y:S01]  /*07d0*/  IMAD R3, R0, 0x10, R3 ;  /* 0x0000001000037824 */ /* 0x000fe200078e0203 */
[----:B------:R-:W-:-:S03]  /*07e0*/  UISETP.NE.AND UP0, UPT, UR6, URZ, UPT ;  /* 0x000000ff0600728c */ /* 0x000fc6000bf05270 */
[----:B--2---:R-:W-:-:S14]  /*07f0*/  DSETP.GT.AND P0, PT, R8, R6, PT ;  /* 0x000000060800722a */ /* 0x004fdc0003f04000 */
[----:B------:R0:W-:Y:S01]  /*0800*/  @P0 STG.E desc[UR8][R4.64], RZ ;  /* 0x000000ff04000986 */ /* 0x0001e2000c101908 */
[----:B------:R-:W-:Y:S01]  /*0810*/  @P0 MOV R6, R8 ;  /* 0x0000000800060202 */ /* 0x000fe20000000f00 */
[----:B------:R-:W-:Y:S01]  /*0820*/  @P0 IMAD.MOV.U32 R7, RZ, RZ, R9 ;  /* 0x000000ffff070224 */ /* 0x000fe200078e0009 */
[----:B------:R-:W-:Y:S06]  /*0830*/  BRA.U UP0, `(.L_x_34) ;  /* 0xfffffff9006c7547 */ /* 0x000fec000b83ffff */
[----:B------:R-:W-:-:S12]  /*0840*/  UIADD3 UR4, UPT, UPT, UR4, 0x1, URZ ;  /* 0x0000000104047890 */ /* 0x000fd8000fffe0ff */
.L_x_33:
[----:B------:R-:W-:-:S09]  /*0850*/  UISETP.NE.AND UP0, UPT, UR7, URZ, UPT ;  /* 0x000000ff0700728c */ /* 0x000fd2000bf05270 */
[----:B------:R-:W-:Y:S05]  /*0860*/  BRA.U !UP0, `(.L_x_32) ;  /* 0x00000005089c7547 */ /* 0x000fea000b800000 */
[----:B------:R-:W-:Y:S02]  /*0870*/  UISETP.GE.U32.AND UP0, UPT, UR7, 0x8, UPT ;  /* 0x000000080700788c */ /* 0x000fe4000bf06070 */
[----:B------:R-:W-:-:S04]  /*0880*/  ULOP3.LUT UR6, UR5, 0x7, URZ, 0xc0, !UPT ;  /* 0x0000000705067892 */ /* 0x000fc8000f8ec0ff */
[----:B------:R-:W-:-:S03]  /*0890*/  UISETP.NE.AND UP1, UPT, UR6, URZ, UPT ;  /* 0x000000ff0600728c */ /* 0x000fc6000bf25270 */
[----:B------:R-:W-:Y:S08]  /*08a0*/  BRA.U !UP0, `(.L_x_35) ;  /* 0x0000000108cc7547 */ /* 0x000ff0000b800000 */
[----:B0-----:R-:W0:Y:S02]  /*08b0*/  LDC R3, c[0x0][0x398] ;  /* 0x0000e600ff037b82 */ /* 0x001e240000000800 */
[----:B0-----:R-:W-:-:S04]  /*08c0*/  IMAD R9, R3, UR4, RZ ;  /* 0x0000000403097c24 */ /* 0x001fc8000f8e02ff */
[----:B------:R-:W-:-:S05]  /*08d0*/  IMAD.WIDE R8, R9, 0x8, R12 ;  /* 0x0000000809087825 */ /* 0x000fca00078e020c */
[----:B------:R-:W2:Y:S01]  /*08e0*/  LDG.E.64 R10, desc[UR8][R8.64] ;  /* 0x00000008080a7981 */ /* 0x000ea2000c1e1b00 */
[----:B------:R-:W-:Y:S01]  /*08f0*/  IMAD.WIDE R14, R3, 0x8, R8 ;  /* 0x00000008030e7825 */ /* 0x000fe200078e0208 */
[----:B--2--5:R-:W-:-:S14]  /*0900*/  DSETP.GT.AND P0, PT, R10, R6, PT ;  /* 0x000000060a00722a */ /* 0x024fdc0003f04000 */
        /* <DEDUP_REMOVED lines=39> */
[----:B------:R-:W-:Y:S01]  /*0b80*/  @P0 IMAD.MOV.U32 R7, RZ, RZ, R21 ;  /* 0x000000ffff070224 */ /* 0x000fe200078e0015 */
[----:B------:R-:W-:-:S05]  /*0b90*/  UIADD3 UR4, UPT, UPT, UR4, 0x8, URZ ;  /* 0x0000000804047890 */ /* 0x000fca000fffe0ff */
[----:B--2---:R-:W-:-:S14]  /*0ba0*/  DSETP.GT.AND P0, PT, R8, R6, PT ;  /* 0x000000060800722a */ /* 0x004fdc0003f04000 */
[----:B------:R1:W-:Y:S01]  /*0bb0*/  @P0 STG.E desc[UR8][R4.64], RZ ;  /* 0x000000ff04000986 */ /* 0x0003e2000c101908 */
[----:B------:R-:W-:Y:S01]  /*0bc0*/  @P0 IMAD.MOV.U32 R6, RZ, RZ, R8 ;  /* 0x000000ffff060224 */ /* 0x000fe200078e0008 */
[----:B------:R-:W-:-:S07]  /*0bd0*/  @P0 MOV R7, R9 ;  /* 0x0000000900070202 */ /* 0x000fce0000000f00 */
.L_x_35:
        /* <DEDUP_REMOVED lines=12> */
[----:B------:R-:W3:Y:S01]  /*0ca0*/  LDG.E.64 R14, desc[UR8][R10.64] ;  /* 0x000000080a0e7981 */ /* 0x000ee2000c1e1b00 */
[----:B------:R-:W-:Y:S02]  /*0cb0*/  @P0 IMAD.MOV.U32 R6, RZ, RZ, R8 ;  /* 0x000000ffff060224 */ /* 0x000fe400078e0008 */
[----:B------:R-:W-:Y:S02]  /*0cc0*/  @P0 IMAD.MOV.U32 R7, RZ, RZ, R9 ;  /* 0x000000ffff070224 */ /* 0x000fe400078e0009 */
[----:B------:R-:W-:-:S04]  /*0cd0*/  IMAD.WIDE R16, R3, 0x8, R10 ;  /* 0x0000000803107825 */ /* 0x000fc800078e020a */
[----:B---3--:R-:W-:-:S14]  /*0ce0*/  DSETP.GT.AND P0, PT, R14, R6, PT ;  /* 0x000000060e00722a */ /* 0x008fdc0003f04000 */
[----:B------:R2:W-:Y:S04]  /*0cf0*/  @P0 STG.E desc[UR8][R4.64], RZ ;  /* 0x000000ff04000986 */ /* 0x0005e8000c101908 */
[----:B------:R-:W3:Y:S01]  /*0d00*/  LDG.E.64 R18, desc[UR8][R16.64] ;  /* 0x0000000810127981 */ /* 0x000ee2000c1e1b00 */
[----:B------:R-:W-:Y:S01]  /*0d10*/  @P0 MOV R6, R14 ;  /* 0x0000000e00060202 */ /* 0x000fe20000000f00 */
[----:B------:R-:W-:Y:S02]  /*0d20*/  @P0 IMAD.MOV.U32 R7, RZ, RZ, R15 ;  /* 0x000000ffff070224 */ /* 0x000fe400078e000f */
[----:B------:R-:W-:-:S04]  /*0d30*/  IMAD.WIDE R8, R3, 0x8, R16 ;  /* 0x0000000803087825 */ /* 0x000fc800078e0210 */
[----:B---3--:R-:W-:-:S14]  /*0d40*/  DSETP.GT.AND P0, PT, R18, R6, PT ;  /* 0x000000061200722a */ /* 0x008fdc0003f04000 */
[----:B------:R2:W-:Y:S04]  /*0d50*/  @P0 STG.E desc[UR8][R4.64], RZ ;  /* 0x000000ff04000986 */ /* 0x0005e8000c101908 */
[----:B------:R-:W3:Y:S01]  /*0d60*/  LDG.E.64 R8, desc[UR8][R8.64] ;  /* 0x0000000808087981 */ /* 0x000ee2000c1e1b00 */
[----:B------:R-:W-:Y:S01]  /*0d70*/  @P0 IMAD.MOV.U32 R6, RZ, RZ, R18 ;  /* 0x000000ffff060224 */ /* 0x000fe200078e0012 */
[----:B------:R-:W-:Y:S01]  /*0d80*/  @P0 MOV R7, R19 ;  /* 0x0000001300070202 */ /* 0x000fe20000000f00 */
[----:B------:R-:W-:-:S05]  /*0d90*/  UIADD3 UR4, UPT, UPT, UR4, 0x4, URZ ;  /* 0x0000000404047890 */ /* 0x000fca000fffe0ff */
[----:B---3--:R-:W-:-:S14]  /*0da0*/  DSETP.GT.AND P0, PT, R8, R6, PT ;  /* 0x000000060800722a */ /* 0x008fdc0003f04000 */
[----:B------:R2:W-:Y:S01]  /*0db0*/  @P0 STG.E desc[UR8][R4.64], RZ ;  /* 0x000000ff04000986 */ /* 0x0005e2000c101908 */
[----:B------:R-:W-:Y:S02]  /*0dc0*/  @P0 IMAD.MOV.U32 R6, RZ, RZ, R8 ;  /* 0x000000ffff060224 */ /* 0x000fe400078e0008 */
[----:B------:R-:W-:-:S07]  /*0dd0*/  @P0 IMAD.MOV.U32 R7, RZ, RZ, R9 ;  /* 0x000000ffff070224 */ /* 0x000fce00078e0009 */
.L_x_36:
[----:B------:R-:W-:Y:S05]  /*0de0*/  BRA.U !UP1, `(.L_x_32) ;  /* 0x00000001093c7547 */ /* 0x000fea000b800000 */
[----:B------:R-:W3:Y:S01]  /*0df0*/  LDCU UR6, c[0x0][0x398] ;  /* 0x00007300ff0677ac */ /* 0x000ee20008000800 */
[----:B------:R-:W4:Y:S01]  /*0e00*/  LDC R0, c[0x0][0x398] ;  /* 0x0000e600ff007b82 */ /* 0x000f220000000800 */
[----:B------:R-:W-:Y:S02]  /*0e10*/  UIADD3 UR5, UPT, UPT, -UR5, URZ, URZ ;  /* 0x000000ff05057290 */ /* 0x000fe4000fffe1ff */
[----:B---3--:R-:W-:-:S06]  /*0e20*/  UIMAD UR4, UR4, UR6, URZ ;  /* 0x00000006040472a4 */ /* 0x008fcc000f8e02ff */
[----:B0-----:R-:W-:-:S07]  /*0e30*/  MOV R3, UR4 ;  /* 0x0000000400037c02 */ /* 0x001fce0008000f00 */
.L_x_37:
[----:B------:R-:W-:-:S06]  /*0e40*/  IMAD.WIDE R8, R3, 0x8, R12 ;  /* 0x0000000803087825 */ /* 0x000fcc00078e020c */
[----:B---3--:R-:W3:Y:S01]  /*0e50*/  LDG.E.64 R8, desc[UR8][R8.64] ;  /* 0x0000000808087981 */ /* 0x008ee2000c1e1b00 */
[----:B------:R-:W-:Y:S01]  /*0e60*/  UIADD3 UR5, UPT, UPT, UR5, 0x1, URZ ;  /* 0x0000000105057890 */ /* 0x000fe2000fffe0ff */
[----:B----4-:R-:W-:-:S03]  /*0e70*/  IADD3 R3, PT, PT, R3, R0, RZ ;  /* 0x0000000003037210 */ /* 0x010fc60007ffe0ff */
[----:B------:R-:W-:Y:S01]  /*0e80*/  UISETP.NE.AND UP0, UPT, UR5, URZ, UPT ;  /* 0x000000ff0500728c */ /* 0x000fe2000bf05270 */
[----:B---3-5:R-:W-:-:S14]  /*0e90*/  DSETP.GT.AND P0, PT, R8, R6, PT ;  /* 0x000000060800722a */ /* 0x028fdc0003f04000 */
[----:B------:R3:W-:Y:S01]  /*0ea0*/  @P0 STG.E desc[UR8][R4.64], RZ ;  /* 0x000000ff04000986 */ /* 0x0007e2000c101908 */
[----:B------:R-:W-:Y:S02]  /*0eb0*/  @P0 IMAD.MOV.U32 R6, RZ, RZ, R8 ;  /* 0x000000ffff060224 */ /* 0x000fe400078e0008 */
[----:B------:R-:W-:Y:S01]  /*0ec0*/  @P0 IMAD.MOV.U32 R7, RZ, RZ, R9 ;  /* 0x000000ffff070224 */ /* 0x000fe200078e0009 */
[----:B------:R-:W-:Y:S06]  /*0ed0*/  BRA.U UP0, `(.L_x_37) ;  /* 0xfffffffd00d87547 */ /* 0x000fec000b83ffff */
.L_x_32:
[----:B------:R-:W0:Y:S01]  /*0ee0*/  LDCU UR4, c[0x0][0x39c] ;  /* 0x00007380ff0477ac */ /* 0x000e220008000800 */
[----:B------:R-:W-:Y:S01]  /*0ef0*/  CS2R R10, SRZ ;  /* 0x00000000000a7805 */ /* 0x000fe2000001ff00 */
[----:B0123--:R-:W-:-:S05]  /*0f00*/  IMAD.U32 R5, RZ, RZ, UR4 ;  /* 0x00000004ff057e24 */ /* 0x00ffca000f8e00ff */
[----:B------:R-:W-:-:S13]  /*0f10*/  ISETP.GE.AND P0, PT, R5, 0x1, PT ;  /* 0x000000010500780c */ /* 0x000fda0003f06270 */
[----:B------:R-:W-:Y:S05]  /*0f20*/  @!P0 BRA `(.L_x_38) ;  /* 0x0000000800d08947 */ /* 0x000fea0003800000 */
[----:B------:R-:W-:Y:S01]  /*0f30*/  ISETP.NE.AND P0, PT, R5, 0x1, PT ;  /* 0x000000010500780c */ /* 0x000fe20003f05270 */
[----:B------:R-:W-:Y:S01]  /*0f40*/  IMAD.MOV.U32 R3, RZ, RZ, RZ ;  /* 0x000000ffff037224 */ /* 0x000fe200078e00ff */
[----:B------:R-:W-:-:S11]  /*0f50*/  CS2R R10, SRZ ;  /* 0x00000000000a7805 */ /* 0x000fd6000001ff00 */
[----:B------:R-:W-:Y:S05]  /*0f60*/  @!P0 BRA `(.L_x_39) ;  /* 0x0000000400ac8947 */ /* 0x000fea0003800000 */
[----:B------:R-:W0:Y:S01]  /*0f70*/  LDC R0, c[0x0][0x398] ;  /* 0x0000e600ff007b82 */ /* 0x000e220000000800 */
[----:B------:R-:W-:Y:S02]  /*0f80*/  LOP3.LUT R3, R5, 0x7ffffffe, RZ, 0xc0, !PT ;  /* 0x7ffffffe05037812 */ /* 0x000fe400078ec0ff */
[----:B------:R-:W-:Y:S02]  /*0f90*/  CS2R R10, SRZ ;  /* 0x00000000000a7805 */ /* 0x000fe4000001ff00 */
[----:B------:R-:W-:Y:S01]  /*0fa0*/  MOV R17, RZ ;  /* 0x000000ff00117202 */ /* 0x000fe20000000f00 */
[----:B------:R-:W-:-:S07]  /*0fb0*/  IMAD.MOV R16, RZ, RZ, -R3 ;  /* 0x000000ffff107224 */ /* 0x000fce00078e0a03 */
.L_x_44:
[----:B------:R-:W-:-:S05]  /*0fc0*/  IMAD.WIDE R22, R17, 0x8, R12 ;  /* 0x0000000811167825 */ /* 0x000fca00078e020c */
[----:B------:R-:W2:Y:S01]  /*0fd0*/  LDG.E.64 R4, desc[UR8][R22.64] ;  /* 0x0000000816047981 */ /* 0x000ea2000c1e1b00 */
[----:B0----5:R-:W-:-:S06]  /*0fe0*/  IMAD.WIDE R6, R0, 0x8, R22 ;  /* 0x0000000800067825 */ /* 0x021fcc00078e0216 */
[----:B------:R-:W3:Y:S01]  /*0ff0*/  LDG.E.64 R6, desc[UR8][R6.64] ;  /* 0x0000000806067981 */ /* 0x000ee2000c1e1b00 */
[----:B------:R-:W-:Y:S02]  /*1000*/  HFMA2 R15, -RZ, RZ, 1.9912109375, 0.00128841400146484375 ;  /* 0x3ff71547ff0f7431 */ /* 0x000fe400000001ff */
[----:B------:R-:W-:Y:S01]  /*1010*/  IMAD.MOV.U32 R14, RZ, RZ, 0x652b82fe ;  /* 0x652b82feff0e7424 */ /* 0x000fe200078e00ff */
[----:B------:R-:W-:Y:S01]  /*1020*/  UMOV UR4, 0xfefa39ef ;  /* 0xfefa39ef00047882 */ /* 0x000fe20000000000 */
[----:B------:R-:W-:Y:S01]  /*1030*/  UMOV UR5, 0x3fe62e42 ;  /* 0x3fe62e4200057882 */ /* 0x000fe20000000000 */
[----:B------:R-:W-:Y:S01]  /*1040*/  UMOV UR6, 0x3b39803f ;  /* 0x3b39803f00067882 */ /* 0x000fe20000000000 */
[----:B------:R-:W-:Y:S01]  /*1050*/  UMOV UR7, 0x3c7abc9e ;  /* 0x3c7abc9e00077882 */ /* 0x000fe20000000000 */
[----:B------:R-:W-:Y:S01]  /*1060*/  IMAD.MOV.U32 R26, RZ, RZ, -0x35dec16 ;  /* 0xfca213eaff1a7424 */ /* 0x000fe200078e00ff */
[----:B------:R-:W-:Y:S01]  /*1070*/  UMOV UR10, 0x69ce2bdf ;  /* 0x69ce2bdf000a7882 */ /* 0x000fe20000000000 */
[----:B------:R-:W-:Y:S01]  /*1080*/  IMAD.MOV.U32 R27, RZ, RZ, 0x3e928af3 ;  /* 0x3e928af3ff1b7424 */ /* 0x000fe200078e00ff */
[----:B------:R-:W-:Y:S01]  /*1090*/  UMOV UR11, 0x3e5ade15 ;  /* 0x3e5ade15000b7882 */ /* 0x000fe20000000000 */
        /* <DEDUP_REMOVED lines=16> */
[----:B------:R-:W-:Y:S01]  /*11a0*/  IADD3 R16, PT, PT, R16, 0x2, RZ ;  /* 0x0000000210107810 */ /* 0x000fe20007ffe0ff */
[----:B------:R-:W-:Y:S03]  /*11b0*/  BSSY.RECONVERGENT B0, `(.L_x_40) ;  /* 0x0000031000007945 */ /* 0x000fe60003800200 */
[----:B------:R-:W-:Y:S01]  /*11c0*/  ISETP.NE.AND P0, PT, R16, RZ, PT ;  /* 0x000000ff1000720c */ /* 0x000fe20003f05270 */
[-C--:B--2---:R-:W-:Y:S01]  /*11d0*/  DFMA R8, R4, R14.reuse, 6.75539944105574400000e+15 ;  /* 0x433800000408742b */ /* 0x084fe2000000000e */
[----:B------:R-:W-:Y:S01]  /*11e0*/  FSETP.GEU.AND P1, PT, |R5|, 4.1917929649353027344, PT ;  /* 0x4086232b0500780b */ /* 0x000fe20003f2e200 */
[----:B---3--:R-:W-:Y:S01]  /*11f0*/  DFMA R14, R6, R14, 6.75539944105574400000e+15 ;  /* 0x43380000060e742b */ /* 0x008fe2000000000e */
[----:B------:R-:W-:-:S05]  /*1200*/  FSETP.GEU.AND P3, PT, |R7|, 4.1917929649353027344, PT ;  /* 0x4086232b0700780b */ /* 0x000fca0003f6e200 */
[----:B------:R-:W-:Y:S02]  /*1210*/  DADD R20, R8, -6.75539944105574400000e+15 ;  /* 0xc338000008147429 */ /* 0x000fe40000000000 */
[----:B------:R-:W-:-:S06]  /*1220*/  DADD R24, R14, -6.75539944105574400000e+15 ;  /* 0xc33800000e187429 */ /* 0x000fcc0000000000 */
[----:B------:R-:W-:-:S08]  /*1230*/  DFMA R18, R20, -UR4, R4 ;  /* 0x8000000414127c2b */ /* 0x000fd00008000004 */
[----:B------:R-:W-:Y:S02]  /*1240*/  DFMA R20, R20, -UR6, R18 ;  /* 0x8000000614147c2b */ /* 0x000fe40008000012 */
[----:B------:R-:W-:-:S06]  /*1250*/  DFMA R18, R24, -UR4, R6 ;  /* 0x8000000418127c2b */ /* 0x000fcc0008000006 */
[----:B------:R-:W-:Y:S02]  /*1260*/  DFMA R22, R20, UR10, R26 ;  /* 0x0000000a14167c2b */ /* 0x000fe4000800001a */
[----:B------:R-:W-:-:S06]  /*1270*/  DFMA R18, R24, -UR6, R18 ;  /* 0x8000000618127c2b */ /* 0x000fcc0008000012 */
[----:B------:R-:W-:Y:S02]  /*1280*/  DFMA R22, R20, R22, UR12 ;  /* 0x0000000c14167e2b */ /* 0x000fe40008000016 */
[----:B------:R-:W-:-:S06]  /*1290*/  DFMA R24, R18, UR10, R26 ;  /* 0x0000000a12187c2b */ /* 0x000fcc000800001a */
[----:B------:R-:W-:Y:S02]  /*12a0*/  DFMA R22, R20, R22, UR14 ;  /* 0x0000000e14167e2b */ /* 0x000fe40008000016 */
[----:B------:R-:W-:-:S06]  /*12b0*/  DFMA R24, R18, R24, UR12 ;  /* 0x0000000c12187e2b */ /* 0x000fcc0008000018 */
        /* <DEDUP_REMOVED lines=12> */
[----:B------:R-:W-:Y:S02]  /*1380*/  DFMA R22, R20, R22, 1 ;  /* 0x3ff000001416742b */ /* 0x000fe40000000016 */
[----:B------:R-:W-:-:S06]  /*1390*/  DFMA R24, R18, R24, UR26 ;  /* 0x0000001a12187e2b */ /* 0x000fcc0008000018 */
[----:B------:R-:W-:Y:S02]  /*13a0*/  DFMA R20, R20, R22, 1 ;  /* 0x3ff000001414742b */ /* 0x000fe40000000016 */
[----:B------:R-:W-:-:S08]  /*13b0*/  DFMA R24, R18, R24, 1 ;  /* 0x3ff000001218742b */ /* 0x000fd00000000018 */
[----:B------:R-:W-:Y:S01]  /*13c0*/  DFMA R18, R18, R24, 1 ;  /* 0x3ff000001212742b */ /* 0x000fe20000000018 */
[----:B------:R-:W-:Y:S02]  /*13d0*/  IMAD R23, R8, 0x100000, R21 ;  /* 0x0010000008177824 */ /* 0x000fe400078e0215 */
[----:B------:R-:W-:Y:S01]  /*13e0*/  IMAD.MOV.U32 R22, RZ, RZ, R20 ;  /* 0x000000ffff167224 */ /* 0x000fe200078e0014 */
[----:B------:R-:W-:Y:S07]  /*13f0*/  @!P1 BRA `(.L_x_41) ;  /* 0x0000000000309947 */ /* 0x000fee0003800000 */
[----:B------:R-:W-:Y:S01]  /*1400*/  FSETP.GEU.AND P2, PT, |R5|, 4.2275390625, PT ;  /* 0x408748000500780b */ /* 0x000fe20003f4e200 */
[C---:B------:R-:W-:Y:S02]  /*1410*/  DADD R22, R4.reuse, +INF ;  /* 0x7ff0000004167429 */ /* 0x040fe40000000000 */
[----:B------:R-:W-:-:S08]  /*1420*/  DSETP.GEU.AND P1, PT, R4, RZ, PT ;  /* 0x000000ff0400722a */ /* 0x000fd00003f2e000 */
[----:B------:R-:W-:Y:S02]  /*1430*/  FSEL R22, R22, RZ, P1 ;  /* 0x000000ff16167208 */ /* 0x000fe40000800000 */
[----:B------:R-:W-:Y:S02]  /*1440*/  @!P2 LEA.HI R9, R8, R8, RZ, 0x1 ;  /* 0x000000080809a211 */ /* 0x000fe400078f08ff */
[----:B------:R-:W-:Y:S02]  /*1450*/  FSEL R23, R23, RZ, P1 ;  /* 0x000000ff17177208 */ /* 0x000fe40000800000 */
[----:B------:R-:W-:-:S04]  /*1460*/  @!P2 SHF.R.S32.HI R9, RZ, 0x1, R9 ;  /* 0x00000001ff09a819 */ /* 0x000fc80000011409 */
[----:B------:R-:W-:Y:S01]  /*1470*/  @!P2 IADD3 R4, PT, PT, R8, -R9, RZ ;  /* 0x800000090804a210 */ /* 0x000fe20007ffe0ff */
[----:B------:R-:W-:-:S03]  /*1480*/  @!P2 IMAD R21, R9, 0x100000, R21 ;  /* 0x001000000915a824 */ /* 0x000fc600078e0215 */
[----:B------:R-:W-:Y:S01]  /*1490*/  @!P2 LEA R5, R4, 0x3ff00000, 0x14 ;  /* 0x3ff000000405a811 */ /* 0x000fe200078ea0ff */
[----:B------:R-:W-:-:S06]  /*14a0*/  @!P2 IMAD.MOV.U32 R4, RZ, RZ, RZ ;  /* 0x000000ffff04a224 */ /* 0x000fcc00078e00ff */
[----:B------:R-:W-:-:S11]  /*14b0*/  @!P2 DMUL R22, R20, R4 ;  /* 0x000000041416a228 */ /* 0x000fd60000000000 */
.L_x_41:
[----:B------:R-:W-:Y:S05]  /*14c0*/  BSYNC.RECONVERGENT B0 ;  /* 0x0000000000007941 */ /* 0x000fea0003800200 */
.L_x_40:
[----:B------:R-:W-:Y:S01]  /*14d0*/  BSSY.RECONVERGENT B0, `(.L_x_42) ;  /* 0x0000011000007945 */ /* 0x000fe20003800200 */
[----:B------:R-:W-:Y:S01]  /*14e0*/  DADD R22, R22, R10 ;  /* 0x0000000016167229 */ /* 0x000fe2000000000a */
[----:B------:R-:W-:Y:S01]  /*14f0*/  LEA R11, R14, R19, 0x14 ;  /* 0x000000130e0b7211 */ /* 0x000fe200078ea0ff */
[----:B------:R-:W-:Y:S01]  /*1500*/  IMAD.MOV.U32 R10, RZ, RZ, R18 ;  /* 0x000000ffff0a7224 */ /* 0x000fe200078e0012 */
[----:B------:R-:W-:Y:S08]  /*1510*/  @!P3 BRA `(.L_x_43) ;  /* 0x000000000030b947 */ /* 0x000ff00003800000 */
[----:B------:R-:W-:Y:S01]  /*1520*/  FSETP.GEU.AND P2, PT, |R7|, 4.2275390625, PT ;  /* 0x408748000700780b */ /* 0x000fe20003f4e200 */
[C---:B------:R-:W-:Y:S02]  /*1530*/  DADD R8, R6.reuse, +INF ;  /* 0x7ff0000006087429 */ /* 0x040fe40000000000 */
[----:B------:R-:W-:-:S08]  /*1540*/  DSETP.GEU.AND P1, PT, R6, RZ, PT ;  /* 0x000000ff0600722a */ /* 0x000fd00003f2e000 */
[----:B------:R-:W-:Y:S02]  /*1550*/  FSEL R10, R8, RZ, P1 ;  /* 0x000000ff080a7208 */ /* 0x000fe40000800000 */
[----:B------:R-:W-:Y:S02]  /*1560*/  @!P2 LEA.HI R4, R14, R14, RZ, 0x1 ;  /* 0x0000000e0e04a211 */ /* 0x000fe400078f08ff */
[----:B------:R-:W-:Y:S02]  /*1570*/  FSEL R11, R9, RZ, P1 ;  /* 0x000000ff090b7208 */ /* 0x000fe40000800000 */
[----:B------:R-:W-:-:S04]  /*1580*/  @!P2 SHF.R.S32.HI R5, RZ, 0x1, R4 ;  /* 0x00000001ff05a819 */ /* 0x000fc80000011404 */
[----:B------:R-:W-:Y:S01]  /*1590*/  @!P2 LEA R19, R5, R19, 0x14 ;  /* 0x000000130513a211 */ /* 0x000fe200078ea0ff */
[----:B------:R-:W-:-:S05]  /*15a0*/  @!P2 IMAD.IADD R4, R14, 0x1, -R5 ;  /* 0x000000010e04a824 */ /* 0x000fca00078e0a05 */
[----:B------:R-:W-:Y:S01]  /*15b0*/  @!P2 LEA R5, R4, 0x3ff00000, 0x14 ;  /* 0x3ff000000405a811 */ /* 0x000fe200078ea0ff */
[----:B------:R-:W-:-:S06]  /*15c0*/  @!P2 IMAD.MOV.U32 R4, RZ, RZ, RZ ;  /* 0x000000ffff04a224 */ /* 0x000fcc00078e00ff */
[----:B------:R-:W-:-:S11]  /*15d0*/  @!P2 DMUL R10, R18, R4 ;  /* 0x00000004120aa228 */ /* 0x000fd60000000000 */
.L_x_43:
[----:B------:R-:W-:Y:S05]  /*15e0*/  BSYNC.RECONVERGENT B0 ;  /* 0x0000000000007941 */ /* 0x000fea0003800200 */
.L_x_42:
[----:B------:R-:W-:Y:S01]  /*15f0*/  DADD R10, R22, R10 ;  /* 0x00000000160a7229 */ /* 0x000fe2000000000a */
[----:B------:R-:W-:Y:S01]  /*1600*/  IMAD R17, R0, 0x2, R17 ;  /* 0x0000000200117824 */ /* 0x000fe200078e0211 */
[----:B------:R-:W-:Y:S09]  /*1610*/  @P0 BRA `(.L_x_44) ;  /* 0xfffffff800680947 */ /* 0x000ff2000383ffff */
.L_x_39:
[----:B------:R-:W0:Y:S02]  /*1620*/  LDC R5, c[0x0][0x39c] ;  /* 0x0000e700ff057b82 */ /* 0x000e240000000800 */
[----:B0-----:R-:W-:-:S04]  /*1630*/  LOP3.LUT R0, R5, 0x1, RZ, 0xc0, !PT ;  /* 0x0000000105007812 */ /* 0x001fc800078ec0ff */
[----:B------:R-:W-:-:S13]  /*1640*/  ISETP.NE.U32.AND P0, PT, R0, 0x1, PT ;  /* 0x000000010000780c */ /* 0x000fda0003f05070 */
[----:B------:R-:W-:Y:S05]  /*1650*/  @P0 BRA `(.L_x_38) ;  /* 0x0000000400040947 */ /* 0x000fea0003800000 */
[----:B------:R-:W0:Y:S02]  /*1660*/  LDCU UR4, c[0x0][0x398] ;  /* 0x00007300ff0477ac */ /* 0x000e240008000800 */
[----:B0----5:R-:W-:-:S04]  /*1670*/  IMAD R7, R3, UR4, RZ ;  /* 0x0000000403077c24 */ /* 0x021fc8000f8e02ff */
[----:B------:R-:W-:-:S06]  /*1680*/  IMAD.WIDE R6, R7, 0x8, R12 ;  /* 0x0000000807067825 */ /* 0x000fcc00078e020c */
[----:B------:R-:W2:Y:S01]  /*1690*/  LDG.E.64 R6, desc[UR8][R6.64] ;  /* 0x0000000806067981 */ /* 0x000ea2000c1e1b00 */
[----:B------:R-:W-:Y:S01]  /*16a0*/  MOV R8, 0x652b82fe ;  /* 0x652b82fe00087802 */ /* 0x000fe20000000f00 */
[----:B------:R-:W-:Y:S01]  /*16b0*/  IMAD.MOV.U32 R9, RZ, RZ, 0x3ff71547 ;  /* 0x3ff71547ff097424 */ /* 0x000fe200078e00ff */
[----:B------:R-:W-:Y:S01]  /*16c0*/  UMOV UR4, 0xfefa39ef ;  /* 0xfefa39ef00047882 */ /* 0x000fe20000000000 */
[----:B------:R-:W-:Y:S01]  /*16d0*/  UMOV UR5, 0x3fe62e42 ;  /* 0x3fe62e4200057882 */ /* 0x000fe20000000000 */
[----:B------:R-:W-:Y:S03]  /*16e0*/  BSSY.RECONVERGENT B0, `(.L_x_45) ;  /* 0x0000037000007945 */ /* 0x000fe60003800200 */
[----:B--2---:R-:W-:Y:S01]  /*16f0*/  DFMA R8, R6, R8, 6.75539944105574400000e+15 ;  /* 0x433800000608742b */ /* 0x004fe20000000008 */
[----:B------:R-:W-:-:S07]  /*1700*/  FSETP.GEU.AND P0, PT, |R7|, 4.1917929649353027344, PT ;  /* 0x4086232b0700780b */ /* 0x000fce0003f0e200 */
[----:B------:R-:W-:-:S08]  /*1710*/  DADD R14, R8, -6.75539944105574400000e+15 ;  /* 0xc3380000080e7429 */ /* 0x000fd00000000000 */
[----:B------:R-:W-:Y:S01]  /*1720*/  DFMA R16, R14, -UR4, R6 ;  /* 0x800000040e107c2b */ /* 0x000fe20008000006 */
[----:B------:R-:W-:Y:S01]  /*1730*/  UMOV UR4, 0x3b39803f ;  /* 0x3b39803f00047882 */ /* 0x000fe20000000000 */
[----:B------:R-:W-:-:S06]  /*1740*/  UMOV UR5, 0x3c7abc9e ;  /* 0x3c7abc9e00057882 */ /* 0x000fcc0000000000 */
[----:B------:R-:W-:Y:S01]  /*1750*/  DFMA R16, R14, -UR4, R16 ;  /* 0x800000040e107c2b */ /* 0x000fe20008000010 */
[----:B------:R-:W-:Y:S01]  /*1760*/  UMOV UR4, 0x69ce2bdf ;  /* 0x69ce2bdf00047882 */ /* 0x000fe20000000000 */
[----:B------:R-:W-:Y:S01]  /*1770*/  IMAD.MOV.U32 R14, RZ, RZ, -0x35dec16 ;  /* 0xfca213eaff0e7424 */ /* 0x000fe200078e00ff */
[----:B------:R-:W-:Y:S01]  /*1780*/  MOV R15, 0x3e928af3 ;  /* 0x3e928af3000f7802 */ /* 0x000fe20000000f00 */
[----:B------:R-:W-:-:S05]  /*1790*/  UMOV UR5, 0x3e5ade15 ;  /* 0x3e5ade1500057882 */ /* 0x000fca0000000000 */
[----:B------:R-:W-:Y:S01]  /*17a0*/  DFMA R14, R16, UR4, R14 ;  /* 0x00000004100e7c2b */ /* 0x000fe2000800000e */
[----:B------:R-:W-:Y:S01]  /*17b0*/  UMOV UR4, 0x62401315 ;  /* 0x6240131500047882 */ /* 0x000fe20000000000 */
[----:B------:R-:W-:-:S06]  /*17c0*/  UMOV UR5, 0x3ec71dee ;  /* 0x3ec71dee00057882 */ /* 0x000fcc0000000000 */
[----:B------:R-:W-:Y:S01]  /*17d0*/  DFMA R14, R16, R14, UR4 ;  /* 0x00000004100e7e2b */ /* 0x000fe2000800000e */
        /* <DEDUP_REMOVED lines=20> */
[----:B------:R-:W-:-:S08]  /*1920*/  DFMA R14, R16, R14, UR4 ;  /* 0x00000004100e7e2b */ /* 0x000fd0000800000e */
[----:B------:R-:W-:-:S08]  /*1930*/  DFMA R14, R16, R14, 1 ;  /* 0x3ff00000100e742b */ /* 0x000fd0000000000e */
[----:B------:R-:W-:-:S10]  /*1940*/  DFMA R16, R16, R14, 1 ;  /* 0x3ff000001010742b */ /* 0x000fd4000000000e */
[----:B------:R-:W-:Y:S02]  /*1950*/  IMAD R15, R8, 0x100000, R17 ;  /* 0x00100000080f7824 */ /* 0x000fe400078e0211 */
[----:B------:R-:W-:Y:S01]  /*1960*/  IMAD.MOV.U32 R14, RZ, RZ, R16 ;  /* 0x000000ffff0e7224 */ /* 0x000fe200078e0010 */
[----:B------:R-:W-:Y:S06]  /*1970*/  @!P0 BRA `(.L_x_46) ;  /* 0x0000000000348947 */ /* 0x000fec0003800000 */
[----:B------:R-:W-:Y:S01]  /*1980*/  FSETP.GEU.AND P1, PT, |R7|, 4.2275390625, PT ;  /* 0x408748000700780b */ /* 0x000fe20003f2e200 */
[C---:B------:R-:W-:Y:S02]  /*1990*/  DADD R14, R6.reuse, +INF ;  /* 0x7ff00000060e7429 */ /* 0x040fe40000000000 */
[----:B------:R-:W-:-:S08]  /*19a0*/  DSETP.GEU.AND P0, PT, R6, RZ, PT ;  /* 0x000000ff0600722a */ /* 0x000fd00003f0e000 */
[----:B------:R-:W-:Y:S02]  /*19b0*/  FSEL R14, R14, RZ, P0 ;  /* 0x000000ff0e0e7208 */ /* 0x000fe40000000000 */
[----:B------:R-:W-:Y:S01]  /*19c0*/  @!P1 LEA.HI R0, R8, R8, RZ, 0x1 ;  /* 0x0000000808009211 */ /* 0x000fe200078f08ff */
[----:B------:R-:W-:Y:S01]  /*19d0*/  @!P1 IMAD.MOV.U32 R6, RZ, RZ, R16 ;  /* 0x000000ffff069224 */ /* 0x000fe200078e0010 */
[----:B------:R-:W-:Y:S02]  /*19e0*/  FSEL R15, R15, RZ, P0 ;  /* 0x000000ff0f0f7208 */ /* 0x000fe40000000000 */
[----:B------:R-:W-:-:S04]  /*19f0*/  @!P1 SHF.R.S32.HI R7, RZ, 0x1, R0 ;  /* 0x00000001ff079819 */ /* 0x000fc80000011400 */
[----:B------:R-:W-:Y:S01]  /*1a00*/  @!P1 IADD3 R8, PT, PT, R8, -R7, RZ ;  /* 0x8000000708089210 */ /* 0x000fe20007ffe0ff */
[----:B------:R-:W-:-:S03]  /*1a10*/  @!P1 IMAD R7, R7, 0x100000, R17 ;  /* 0x0010000007079824 */ /* 0x000fc600078e0211 */
[----:B------:R-:W-:Y:S02]  /*1a20*/  @!P1 LEA R9, R8, 0x3ff00000, 0x14 ;  /* 0x3ff0000008099811 */ /* 0x000fe400078ea0ff */
[----:B------:R-:W-:-:S06]  /*1a30*/  @!P1 MOV R8, RZ ;  /* 0x000000ff00089202 */ /* 0x000fcc0000000f00 */
[----:B------:R-:W-:-:S11]  /*1a40*/  @!P1 DMUL R14, R6, R8 ;  /* 0x00000008060e9228 */ /* 0x000fd60000000000 */
.L_x_46:
[----:B------:R-:W-:Y:S05]  /*1a50*/  BSYNC.RECONVERGENT B0 ;  /* 0x0000000000007941 */ /* 0x000fea0003800200 */
.L_x_45:
[----:B------:R-:W-:-:S11]  /*1a60*/  DADD R10, R10, R14 ;  /* 0x000000000a0a7229 */ /* 0x000fd6000000000e */
.L_x_38:
[----:B------:R-:W-:-:S13]  /*1a70*/  ISETP.GE.AND P0, PT, R5, 0x1, PT ;  /* 0x000000010500780c */ /* 0x000fda0003f06270 */
[----:B------:R-:W-:Y:S05]  /*1a80*/  @!P0 EXIT ;  /* 0x000000000000894d */ /* 0x000fea0003800000 */
[----:B------:R-:W-:Y:S01]  /*1a90*/  ISETP.NE.AND P0, PT, R5, 0x1, PT ;  /* 0x000000010500780c */ /* 0x000fe20003f05270 */
[----:B------:R-:W-:-:S12]  /*1aa0*/  IMAD.MOV.U32 R3, RZ, RZ, RZ ;  /* 0x000000ffff037224 */ /* 0x000fd800078e00ff */
[----:B------:R-:W-:Y:S05]  /*1ab0*/  @!P0 BRA `(.L_x_47) ;  /* 0x0000000800f48947 */ /* 0x000fea0003800000 */
[----:B------:R-:W0:Y:S01]  /*1ac0*/  LDC R4, c[0x0][0x398] ;  /* 0x0000e600ff047b82 */ /* 0x000e220000000800 */
[----:B------:R-:W-:Y:S01]  /*1ad0*/  LOP3.LUT R3, R5, 0x7ffffffe, RZ, 0xc0, !PT ;  /* 0x7ffffffe05037812 */ /* 0x000fe200078ec0ff */
[----:B------:R-:W-:Y:S01]  /*1ae0*/  IMAD.MOV.U32 R5, RZ, RZ, RZ ;  /* 0x000000ffff057224 */ /* 0x000fe200078e00ff */
[----:B-----5:R-:W-:-:S03]  /*1af0*/  MOV R7, R2 ;  /* 0x0000000200077202 */ /* 0x020fc60000000f00 */
[----:B------:R-:W-:Y:S02]  /*1b00*/  IMAD.MOV R6, RZ, RZ, -R3 ;  /* 0x000000ffff067224 */ /* 0x000fe400078e0a03 */
[----:B------:R-:W1:Y:S05]  /*1b10*/  LDC.64 R8, c[0x0][0x388] ;  /* 0x0000e200ff087b82 */ /* 0x000e6a0000000a00 */
.L_x_56:
[----:B--2---:R-:W-:-:S05]  /*1b20*/  IMAD.WIDE R14, R5, 0x8, R12 ;  /* 0x00000008050e7825 */ /* 0x004fca00078e020c */
[----:B------:R-:W2:Y:S01]  /*1b30*/  LDG.E.64 R16, desc[UR8][R14.64] ;  /* 0x000000080e107981 */ /* 0x000ea2000c1e1b00 */
[----:B------:R-:W-:Y:S02]  /*1b40*/  HFMA2 R19, -RZ, RZ, 1.9912109375, 0.00128841400146484375 ;  /* 0x3ff71547ff137431 */ /* 0x000fe400000001ff */
        /* <DEDUP_REMOVED lines=13> */
[----:B------:R-:W-:Y:S01]  /*1c20*/  UMOV UR5, 0x3e5ade15 ;  /* 0x3e5ade1500057882 */ /* 0x000fe20000000000 */
[----:B------:R-:W-:-:S06]  /*1c30*/  IMAD.MOV.U32 R23, RZ, RZ, 0x3e928af3 ;  /* 0x3e928af3ff177424 */ /* 0x000fcc00078e00ff */
        /* <DEDUP_REMOVED lines=17> */
[----:B------:R-:W2:Y:S01]  /*1d50*/  MUFU.RCP64H R23, R11 ;  /* 0x0000000b00177308 */ /* 0x000ea20000001800 */
[----:B------:R-:W-:Y:S01]  /*1d60*/  UMOV UR5, 0x3fa55555 ;  /* 0x3fa5555500057882 */ /* 0x000fe20000000000 */
[----:B------:R-:W-:-:S04]  /*1d70*/  MOV R22, 0x1 ;  /* 0x0000000100167802 */ /* 0x000fc80000000f00 */
[----:B------:R-:W-:Y:S01]  /*1d80*/  DFMA R24, R20, R24, UR4 ;  /* 0x0000000414187e2b */ /* 0x000fe20008000018 */
[----:B------:R-:W-:Y:S01]  /*1d90*/  UMOV UR4, 0x55555511 ;  /* 0x5555551100047882 */ /* 0x000fe20000000000 */
[----:B------:R-:W-:-:S06]  /*1da0*/  UMOV UR5, 0x3fc55555 ;  /* 0x3fc5555500057882 */ /* 0x000fcc0000000000 */
[----:B------:R-:W-:Y:S01]  /*1db0*/  DFMA R24, R20, R24, UR4 ;  /* 0x0000000414187e2b */ /* 0x000fe20008000018 */
[----:B------:R-:W-:Y:S01]  /*1dc0*/  UMOV UR4, 0xb ;  /* 0x0000000b00047882 */ /* 0x000fe20000000000 */
[----:B------:R-:W-:Y:S01]  /*1dd0*/  UMOV UR5, 0x3fe00000 ;  /* 0x3fe0000000057882 */ /* 0x000fe20000000000 */
[----:B--2---:R-:W-:-:S05]  /*1de0*/  DFMA R26, R22, -R10, 1 ;  /* 0x3ff00000161a742b */ /* 0x004fca000000080a */
[----:B------:R-:W-:-:S03]  /*1df0*/  DFMA R24, R20, R24, UR4 ;  /* 0x0000000414187e2b */ /* 0x000fc60008000018 */
[----:B------:R-:W-:-:S05]  /*1e00*/  DFMA R26, R26, R26, R26 ;  /* 0x0000001a1a1a722b */ /* 0x000fca000000001a */
[----:B------:R-:W-:-:S03]  /*1e10*/  DFMA R24, R20, R24, 1 ;  /* 0x3ff000001418742b */ /* 0x000fc60000000018 */
[----:B------:R-:W-:-:S05]  /*1e20*/  DFMA R22, R22, R26, R22 ;  /* 0x0000001a1616722b */ /* 0x000fca0000000016 */
[----:B------:R-:W-:-:S03]  /*1e30*/  DFMA R24, R20, R24, 1 ;  /* 0x3ff000001418742b */ /* 0x000fc60000000018 */
[----:B------:R-:W-:-:S08]  /*1e40*/  DFMA R20, R22, -R10, 1 ;  /* 0x3ff000001614742b */ /* 0x000fd0000000080a */
[----:B------:R-:W-:Y:S01]  /*1e50*/  DFMA R22, R22, R20, R22 ;  /* 0x000000141616722b */ /* 0x000fe20000000016 */
        /* <DEDUP_REMOVED lines=15> */
.L_x_49:
[----:B------:R-:W-:Y:S05]  /*1f50*/  BSYNC.RECONVERGENT B0 ;  /* 0x0000000000007941 */ /* 0x000fea0003800200 */
.L_x_48:
[----:B------:R-:W-:Y:S01]  /*1f60*/  MOV R16, R20 ;  /* 0x0000001400107202 */ /* 0x000fe20000000f00 */
[----:B------:R-:W-:Y:S01]  /*1f70*/  IMAD.MOV.U32 R17, RZ, RZ, R21 ;  /* 0x000000ffff117224 */ /* 0x000fe200078e0015 */
[----:B------:R-:W-:Y:S01]  /*1f80*/  FSETP.GEU.AND P2, PT, |R21|, 6.5827683646048100446e-37, PT ;  /* 0x036000001500780b */ /* 0x000fe20003f4e200 */
[----:B------:R-:W-:Y:S01]  /*1f90*/  VIADD R6, R6, 0x2 ;  /* 0x0000000206067836 */ /* 0x000fe20000000000 */
[----:B------:R-:W-:Y:S03]  /*1fa0*/  BSSY.RECONVERGENT B0, `(.L_x_50) ;  /* 0x0000010000007945 */ /* 0x000fe60003800200 */
[----:B------:R-:W-:Y:S01]  /*1fb0*/  DMUL R18, R22, R16 ;  /* 0x0000001016127228 */ /* 0x000fe20000000000 */
[----:B------:R-:W-:-:S07]  /*1fc0*/  ISETP.NE.AND P1, PT, R6, RZ, PT ;  /* 0x000000ff0600720c */ /* 0x000fce0003f25270 */
[----:B------:R-:W-:-:S08]  /*1fd0*/  DFMA R16, R18, -R10, R16 ;  /* 0x8000000a1210722b */ /* 0x000fd00000000010 */
[----:B------:R-:W-:-:S10]  /*1fe0*/  DFMA R18, R22, R16, R18 ;  /* 0x000000101612722b */ /* 0x000fd40000000012 */
[----:B------:R-:W-:-:S05]  /*1ff0*/  FFMA R0, RZ, R11, R19 ;  /* 0x0000000bff007223 */ /* 0x000fca0000000013 */
[----:B------:R-:W-:-:S13]  /*2000*/  FSETP.GT.AND P0, PT, |R0|, 1.469367938527859385e-39, PT ;  /* 0x001000000000780b */ /* 0x000fda0003f04200 */
[----:B------:R-:W-:Y:S05]  /*2010*/  @P0 BRA P2, `(.L_x_51) ;  /* 0x0000000000200947 */ /* 0x000fea0001000000 */
[----:B------:R-:W-:Y:S01]  /*2020*/  MOV R22, R20 ;  /* 0x0000001400167202 */ /* 0x000fe20000000f00 */
[----:B------:R-:W-:Y:S01]  /*2030*/  IMAD.MOV.U32 R23, RZ, RZ, R21 ;  /* 0x000000ffff177224 */ /* 0x000fe200078e0015 */
[----:B------:R-:W-:Y:S01]  /*2040*/  MOV R21, R11 ;  /* 0x0000000b00157202 */ /* 0x000fe20000000f00 */
[----:B------:R-:W-:Y:S01]  /*2050*/  IMAD.MOV.U32 R20, RZ, RZ, R10 ;  /* 0x000000ffff147224 */ /* 0x000fe200078e000a */
[----:B------:R-:W-:-:S07]  /*2060*/  MOV R0, 0x2080 ;  /* 0x0000208000007802 */ /* 0x000fce0000000f00 */
[----:B01----:R-:W-:Y:S05]  /*2070*/  CALL.REL.NOINC `($__internal_1_$__cuda_sm20_div_rn_f64_full) ;  /* 0x0000000c00107944 */ /* 0x003fea0003c00000 */
[----:B------:R-:W-:Y:S02]  /*2080*/  IMAD.MOV.U32 R18, RZ, RZ, R26 ;  /* 0x000000ffff127224 */ /* 0x000fe400078e001a */
[----:B------:R-:W-:-:S07]  /*2090*/  IMAD.MOV.U32 R19, RZ, RZ, R27 ;  /* 0x000000ffff137224 */ /* 0x000fce00078e001b */
.L_x_51:
[----:B------:R-:W-:Y:S05]  /*20a0*/  BSYNC.RECONVERGENT B0 ;  /* 0x0000000000007941 */ /* 0x000fea0003800200 */
.L_x_50:
[----:B-1----:R-:W-:-:S04]  /*20b0*/  IMAD.WIDE R16, R7, 0x8, R8 ;  /* 0x0000000807107825 */ /* 0x002fc800078e0208 */
[----:B0-----:R-:W-:Y:S01]  /*20c0*/  IMAD.WIDE R14, R4, 0x8, R14 ;  /* 0x00000008040e7825 */ /* 0x001fe200078e020e */
[----:B------:R0:W-:Y:S05]  /*20d0*/  STG.E.64 desc[UR8][R16.64], R18 ;  /* 0x0000001210007986 */ /* 0x0001ea000c101b08 */
        /* <DEDUP_REMOVED lines=17> */
[----:B0-----:R-:W-:Y:S01]  /*21f0*/  DFMA R18, R22, UR4, R24 ;  /* 0x0000000416127c2b */ /* 0x001fe20008000018 */
        /* <DEDUP_REMOVED lines=16> */
[----:B------:R-:W0:Y:S01]  /*2300*/  MUFU.RCP64H R19, R11 ;  /* 0x0000000b00137308 */ /* 0x000e220000001800 */
[----:B------:R-:W-:Y:S01]  /*2310*/  UMOV UR5, 0x3fa55555 ;  /* 0x3fa5555500057882 */ /* 0x000fe20000000000 */
[----:B------:R-:W-:-:S04]  /*2320*/  IMAD.MOV.U32 R18, RZ, RZ, 0x1 ;  /* 0x00000001ff127424 */ /* 0x000fc800078e00ff */
[----:B------:R-:W-:Y:S01]  /*2330*/  DFMA R24, R22, R24, UR4 ;  /* 0x0000000416187e2b */ /* 0x000fe20008000018 */
[----:B------:R-:W-:Y:S01]  /*2340*/  UMOV UR4, 0x55555511 ;  /* 0x5555551100047882 */ /* 0x000fe20000000000 */
[----:B------:R-:W-:-:S06]  /*2350*/  UMOV UR5, 0x3fc55555 ;  /* 0x3fc5555500057882 */ /* 0x000fcc0000000000 */
[----:B------:R-:W-:Y:S01]  /*2360*/  DFMA R24, R22, R24, UR4 ;  /* 0x0000000416187e2b */ /* 0x000fe20008000018 */
[----:B------:R-:W-:Y:S01]  /*2370*/  UMOV UR4, 0xb ;  /* 0x0000000b00047882 */ /* 0x000fe20000000000 */
[----:B------:R-:W-:Y:S01]  /*2380*/  UMOV UR5, 0x3fe00000 ;  /* 0x3fe0000000057882 */ /* 0x000fe20000000000 */
[----:B0-----:R-:W-:-:S05]  /*2390*/  DFMA R26, R18, -R10, 1 ;  /* 0x3ff00000121a742b */ /* 0x001fca000000080a */
[----:B------:R-:W-:-:S03]  /*23a0*/  DFMA R24, R22, R24, UR4 ;  /* 0x0000000416187e2b */ /* 0x000fc60008000018 */
[----:B------:R-:W-:-:S05]  /*23b0*/  DFMA R26, R26, R26, R26 ;  /* 0x0000001a1a1a722b */ /* 0x000fca000000001a */
[----:B------:R-:W-:-:S03]  /*23c0*/  DFMA R24, R22, R24, 1 ;  /* 0x3ff000001618742b */ /* 0x000fc60000000018 */
[----:B------:R-:W-:-:S05]  /*23d0*/  DFMA R26, R18, R26, R18 ;  /* 0x0000001a121a722b */ /* 0x000fca0000000012 */
[----:B------:R-:W-:-:S03]  /*23e0*/  DFMA R24, R22, R24, 1 ;  /* 0x3ff000001618742b */ /* 0x000fc60000000018 */
[----:B------:R-:W-:-:S07]  /*23f0*/  DFMA R22, R26, -R10, 1 ;  /* 0x3ff000001a16742b */ /* 0x000fce000000080a */
[----:B------:R-:W-:Y:S01]  /*2400*/  IMAD R19, R20, 0x100000, R25 ;  /* 0x0010000014137824 */ /* 0x000fe200078e0219 */
[----:B------:R-:W-:Y:S01]  /*2410*/  DFMA R22, R26, R22, R26 ;  /* 0x000000161a16722b */ /* 0x000fe2000000001a */
[----:B------:R-:W-:Y:S01]  /*2420*/  MOV R18, R24 ;  /* 0x0000001800127202 */ /* 0x000fe20000000f00 */
[----:B------:R-:W-:Y:S09]  /*2430*/  @!P0 BRA `(.L_x_53) ;  /* 0x0000000000308947 */ /* 0x000ff20003800000 */
[----:B------:R-:W-:Y:S01]  /*2440*/  FSETP.GEU.AND P2, PT, |R15|, 4.2275390625, PT ;  /* 0x408748000f00780b */ /* 0x000fe20003f4e200 */
[C---:B------:R-:W-:Y:S02]  /*2450*/  DADD R18, R14.reuse, +INF ;  /* 0x7ff000000e127429 */ /* 0x040fe40000000000 */
[----:B------:R-:W-:-:S08]  /*2460*/  DSETP.GEU.AND P0, PT, R14, RZ, PT ;  /* 0x000000ff0e00722a */ /* 0x000fd00003f0e000 */
[----:B------:R-:W-:Y:S02]  /*2470*/  FSEL R18, R18, RZ, P0 ;  /* 0x000000ff12127208 */ /* 0x000fe40000000000 */
[----:B------:R-:W-:Y:S02]  /*2480*/  @!P2 LEA.HI R0, R20, R20, RZ, 0x1 ;  /* 0x000000141400a211 */ /* 0x000fe400078f08ff */
[----:B------:R-:W-:Y:S02]  /*2490*/  FSEL R19, R19, RZ, P0 ;  /* 0x000000ff13137208 */ /* 0x000fe40000000000 */
[----:B------:R-:W-:-:S05]  /*24a0*/  @!P2 SHF.R.S32.HI R15, RZ, 0x1, R0 ;  /* 0x00000001ff0fa819 */ /* 0x000fca0000011400 */
[----:B------:R-:W-:Y:S02]  /*24b0*/  @!P2 IMAD.IADD R14, R20, 0x1, -R15 ;  /* 0x00000001140ea824 */ /* 0x000fe400078e0a0f */
[----:B------:R-:W-:-:S03]  /*24c0*/  @!P2 IMAD R25, R15, 0x100000, R25 ;  /* 0x001000000f19a824 */ /* 0x000fc600078e0219 */
[----:B------:R-:W-:Y:S02]  /*24d0*/  @!P2 LEA R15, R14, 0x3ff00000, 0x14 ;  /* 0x3ff000000e0fa811 */ /* 0x000fe400078ea0ff */
[----:B------:R-:W-:-:S06]  /*24e0*/  @!P2 MOV R14, RZ ;  /* 0x000000ff000ea202 */ /* 0x000fcc0000000f00 */
[----:B------:R-:W-:-:S11]  /*24f0*/  @!P2 DMUL R18, R24, R14 ;  /* 0x0000000e1812a228 */ /* 0x000fd60000000000 */
.L_x_53:
[----:B------:R-:W-:Y:S05]  /*2500*/  BSYNC.RECONVERGENT B0 ;  /* 0x0000000000007941 */ /* 0x000fea0003800200 */
.L_x_52:
[----:B------:R-:W-:Y:S01]  /*2510*/  IMAD.MOV.U32 R20, RZ, RZ, R18 ;  /* 0x000000ffff147224 */ /* 0x000fe200078e0012 */
[----:B------:R-:W-:Y:S01]  /*2520*/  FSETP.GEU.AND P2, PT, |R19|, 6.5827683646048100446e-37, PT ;  /* 0x036000001300780b */ /* 0x000fe20003f4e200 */
[----:B------:R-:W-:Y:S01]  /*2530*/  IMAD.MOV.U32 R21, RZ, RZ, R19 ;  /* 0x000000ffff157224 */ /* 0x000fe200078e0013 */
[----:B------:R-:W-:Y:S05]  /*2540*/  BSSY.RECONVERGENT B0, `(.L_x_54) ;  /* 0x000000f000007945 */ /* 0x000fea0003800200 */
[----:B------:R-:W-:-:S08]  /*2550*/  DMUL R14, R22, R20 ;  /* 0x00000014160e7228 */ /* 0x000fd00000000000 */
        /* <DEDUP_REMOVED lines=10> */
[----:B------:R-:W-:Y:S05]  /*2600*/  CALL.REL.NOINC `($__internal_1_$__cuda_sm20_div_rn_f64_full) ;  /* 0x0000000400ac7944 */ /* 0x000fea0003c00000 */
[----:B------:R-:W-:Y:S02]  /*2610*/  IMAD.MOV.U32 R14, RZ, RZ, R26 ;  /* 0x000000ffff0e7224 */ /* 0x000fe400078e001a */
[----:B------:R-:W-:-:S07]  /*2620*/  IMAD.MOV.U32 R15, RZ, RZ, R27 ;  /* 0x000000ffff0f7224 */ /* 0x000fce00078e001b */
.L_x_55:
[----:B------:R-:W-:Y:S05]  /*2630*/  BSYNC.RECONVERGENT B0 ;  /* 0x0000000000007941 */ /* 0x000fea0003800200 */
.L_x_54:
[C---:B------:R-:W-:Y:S01]  /*2640*/  IMAD.WIDE R16, R4.reuse, 0x8, R16 ;  /* 0x0000000804107825 */ /* 0x040fe200078e0210 */
[----:B------:R-:W-:-:S03]  /*2650*/  LEA R5, R4, R5, 0x1 ;  /* 0x0000000504057211 */ /* 0x000fc600078e08ff */
[----:B------:R-:W-:Y:S01]  /*2660*/  IMAD R7, R4, 0x2, R7 ;  /* 0x0000000204077824 */ /* 0x000fe200078e0207 */
[----:B------:R2:W-:Y:S01]  /*2670*/  STG.E.64 desc[UR8][R16.64], R14 ;  /* 0x0000000e10007986 */ /* 0x0005e2000c101b08 */
[----:B------:R-:W-:Y:S05]  /*2680*/  @P1 BRA `(.L_x_56) ;  /* 0xfffffff400241947 */ /* 0x000fea000383ffff */
.L_x_47:
[----:B------:R-:W0:Y:S02]  /*2690*/  LDC R0, c[0x0][0x39c] ;  /* 0x0000e700ff007b82 */ /* 0x000e240000000800 */
[----:B0-----:R-:W-:-:S04]  /*26a0*/  LOP3.LUT R0, R0, 0x1, RZ, 0xc0, !PT ;  /* 0x0000000100007812 */ /* 0x001fc800078ec0ff */
[----:B------:R-:W-:-:S13]  /*26b0*/  ISETP.NE.U32.AND P0, PT, R0, 0x1, PT ;  /* 0x000000010000780c */ /* 0x000fda0003f05070 */
[----:B------:R-:W-:Y:S05]  /*26c0*/  @P0 EXIT ;  /* 0x000000000000094d */ /* 0x000fea0003800000 */
[----:B------:R-:W0:Y:S02]  /*26d0*/  LDCU UR4, c[0x0][0x398] ;  /* 0x00007300ff0477ac */ /* 0x000e240008000800 */
[----:B0-----:R-:W-:-:S04]  /*26e0*/  IMAD R3, R3, UR4, RZ ;  /* 0x0000000403037c24 */ /* 0x001fc8000f8e02ff */
[----:B-----5:R-:W-:-:S06]  /*26f0*/  IMAD.WIDE R6, R3, 0x8, R12 ;  /* 0x0000000803067825 */ /* 0x020fcc00078e020c */
[----:B------:R-:W3:Y:S01]  /*2700*/  LDG.E.64 R6, desc[UR8][R6.64] ;  /* 0x0000000806067981 */ /* 0x000ee2000c1e1b00 */
[----:B------:R-:W-:Y:S01]  /*2710*/  IMAD.MOV.U32 R4, RZ, RZ, 0x652b82fe ;  /* 0x652b82feff047424 */ /* 0x000fe200078e00ff */
[----:B------:R-:W-:Y:S01]  /*2720*/  MOV R5, 0x3ff71547 ;  /* 0x3ff7154700057802 */ /* 0x000fe20000000f00 */
[----:B------:R-:W-:Y:S01]  /*2730*/  UMOV UR4, 0xfefa39ef ;  /* 0xfefa39ef00047882 */ /* 0x000fe20000000000 */
[----:B------:R-:W-:Y:S01]  /*2740*/  UMOV UR5, 0x3fe62e42 ;  /* 0x3fe62e4200057882 */ /* 0x000fe20000000000 */
[----:B--2---:R-:W0:Y:S01]  /*2750*/  MUFU.RCP64H R15, R11 ;  /* 0x0000000b000f7308 */ /* 0x004e220000001800 */
[----:B------:R-:W-:Y:S01]  /*2760*/  MOV R14, 0x1 ;  /* 0x00000001000e7802 */ /* 0x000fe20000000f00 */
[----:B------:R-:W-:Y:S05]  /*2770*/  BSSY.RECONVERGENT B0, `(.L_x_57) ;  /* 0x000003c000007945 */ /* 0x000fea0003800200 */
[----:B0-----:R-:W-:-:S08]  /*2780*/  DFMA R16, R14, -R10, 1 ;  /* 0x3ff000000e10742b */ /* 0x001fd0000000080a */
[----:B------:R-:W-:-:S08]  /*2790*/  DFMA R16, R16, R16, R16 ;  /* 0x000000101010722b */ /* 0x000fd00000000010 */
[----:B------:R-:W-:Y:S02]  /*27a0*/  DFMA R16, R14, R16, R14 ;  /* 0x000000100e10722b */ /* 0x000fe4000000000e */
[----:B---3--:R-:W-:Y:S01]  /*27b0*/  DFMA R4, R6, R4, 6.75539944105574400000e+15 ;  /* 0x433800000604742b */ /* 0x008fe20000000004 */
        /* <DEDUP_REMOVED lines=36> */
[----:B------:R-:W-:Y:S02]  /*2a00*/  DFMA R12, R8, R12, 1 ;  /* 0x3ff00000080c742b */ /* 0x000fe4000000000c */
        /* <DEDUP_REMOVED lines=9> */
[C---:B------:R-:W-:Y:S02]  /*2aa0*/  @!P1 LEA.HI R0, R4.reuse, R4, RZ, 0x1 ;  /* 0x0000000404009211 */ /* 0x040fe400078f08ff */
[----:B------:R-:W-:Y:S02]  /*2ab0*/  @!P1 MOV R6, RZ ;  /* 0x000000ff00069202 */ /* 0x000fe40000000f00 */
[----:B------:R-:W-:Y:S02]  /*2ac0*/  @!P1 SHF.R.S32.HI R5, RZ, 0x1, R0 ;  /* 0x00000001ff059819 */ /* 0x000fe40000011400 */
[----:B------:R-:W-:Y:S02]  /*2ad0*/  FSEL R9, R9, RZ, P0 ;  /* 0x000000ff09097208 */ /* 0x000fe40000000000 */
[----:B------:R-:W-:Y:S01]  /*2ae0*/  @!P1 IADD3 R4, PT, PT, R4, -R5, RZ ;  /* 0x8000000504049210 */ /* 0x000fe20007ffe0ff */
[----:B------:R-:W-:-:S03]  /*2af0*/  @!P1 IMAD R5, R5, 0x100000, R13 ;  /* 0x0010000005059824 */ /* 0x000fc600078e020d */
[----:B------:R-:W-:Y:S01]  /*2b00*/  @!P1 LEA R7, R4, 0x3ff00000, 0x14 ;  /* 0x3ff0000004079811 */ /* 0x000fe200078ea0ff */
[----:B------:R-:W-:-:S06]  /*2b10*/  @!P1 IMAD.MOV.U32 R4, RZ, RZ, R12 ;  /* 0x000000ffff049224 */ /* 0x000fcc00078e000c */
[----:B------:R-:W-:-:S11]  /*2b20*/  @!P1 DMUL R8, R4, R6 ;  /* 0x0000000604089228 */ /* 0x000fd60000000000 */
.L_x_58:
[----:B------:R-:W-:Y:S05]  /*2b30*/  BSYNC.RECONVERGENT B0 ;  /* 0x0000000000007941 */ /* 0x000fea0003800200 */
.L_x_57:
[----:B------:R-:W-:Y:S01]  /*2b40*/  IMAD.MOV.U32 R6, RZ, RZ, R8 ;  /* 0x000000ffff067224 */ /* 0x000fe200078e0008 */
[----:B------:R-:W-:Y:S01]  /*2b50*/  FSETP.GEU.AND P1, PT, |R9|, 6.5827683646048100446e-37, PT ;  /* 0x036000000900780b */ /* 0x000fe20003f2e200 */
[----:B------:R-:W-:Y:S01]  /*2b60*/  IMAD.MOV.U32 R7, RZ, RZ, R9 ;  /* 0x000000ffff077224 */ /* 0x000fe200078e0009 */
[----:B------:R-:W-:Y:S01]  /*2b70*/  BSSY.RECONVERGENT B0, `(.L_x_59) ;  /* 0x0000010000007945 */ /* 0x000fe20003800200 */
[----:B------:R-:W-:-:S04]  /*2b80*/  IADD3 R2, PT, PT, R2, R3, RZ ;  /* 0x0000000302027210 */ /* 0x000fc80007ffe0ff */
[----:B------:R-:W-:-:S08]  /*2b90*/  DMUL R4, R16, R6 ;  /* 0x0000000610047228 */ /* 0x000fd00000000000 */
[----:B------:R-:W-:-:S08]  /*2ba0*/  DFMA R6, R4, -R10, R6 ;  /* 0x8000000a0406722b */ /* 0x000fd00000000006 */
[----:B------:R-:W-:-:S10]  /*2bb0*/  DFMA R4, R16, R6, R4 ;  /* 0x000000061004722b */ /* 0x000fd40000000004 */
[----:B------:R-:W-:-:S05]  /*2bc0*/  FFMA R0, RZ, R11, R5 ;  /* 0x0000000bff007223 */ /* 0x000fca0000000005 */
[----:B------:R-:W-:-:S13]  /*2bd0*/  FSETP.GT.AND P0, PT, |R0|, 1.469367938527859385e-39, PT ;  /* 0x001000000000780b */ /* 0x000fda0003f04200 */
[----:B------:R-:W-:Y:S05]  /*2be0*/  @P0 BRA P1, `(.L_x_60) ;  /* 0x0000000000200947 */ /* 0x000fea0000800000 */
[----:B------:R-:W-:Y:S01]  /*2bf0*/  IMAD.MOV.U32 R22, RZ, RZ, R8 ;  /* 0x000000ffff167224 */ /* 0x000fe200078e0008 */
[----:B------:R-:W-:Y:S01]  /*2c00*/  MOV R20, R10 ;  /* 0x0000000a00147202 */ /* 0x000fe20000000f00 */
[----:B------:R-:W-:Y:S01]  /*2c10*/  IMAD.MOV.U32 R23, RZ, RZ, R9 ;  /* 0x000000ffff177224 */ /* 0x000fe200078e0009 */
[----:B------:R-:W-:Y:S01]  /*2c20*/  MOV R0, 0x2c50 ;  /* 0x00002c5000007802 */ /* 0x000fe20000000f00 */
[----:B------:R-:W-:-:S07]  /*2c30*/  IMAD.MOV.U32 R21, RZ, RZ, R11 ;  /* 0x000000ffff157224 */ /* 0x000fce00078e000b */
[----:B------:R-:W-:Y:S05]  /*2c40*/  CALL.REL.NOINC `($__internal_1_$__cuda_sm20_div_rn_f64_full) ;  /* 0x00000000001c7944 */ /* 0x000fea0003c00000 */
[----:B------:R-:W-:Y:S01]  /*2c50*/  IMAD.MOV.U32 R4, RZ, RZ, R26 ;  /* 0x000000ffff047224 */ /* 0x000fe200078e001a */
[----:B------:R-:W-:-:S07]  /*2c60*/  MOV R5, R27 ;  /* 0x0000001b00057202 */ /* 0x000fce0000000f00 */
.L_x_60:
[----:B------:R-:W-:Y:S05]  /*2c70*/  BSYNC.RECONVERGENT B0 ;  /* 0x0000000000007941 */ /* 0x000fea0003800200 */
.L_x_59:
[----:B------:R-:W0:Y:S02]  /*2c80*/  LDC.64 R6, c[0x0][0x388] ;  /* 0x0000e200ff067b82 */ /* 0x000e240000000a00 */
[----:B0-----:R-:W-:-:S05]  /*2c90*/  IMAD.WIDE R2, R2, 0x8, R6 ;  /* 0x0000000802027825 */ /* 0x001fca00078e0206 */
[----:B------:R-:W-:Y:S01]  /*2ca0*/  STG.E.64 desc[UR8][R2.64], R4 ;  /* 0x0000000402007986 */ /* 0x000fe2000c101b08 */
[----:B------:R-:W-:Y:S05]  /*2cb0*/  EXIT ;  /* 0x000000000000794d */ /* 0x000fea0003800000 */
        .weak           $__internal_1_$__cuda_sm20_div_rn_f64_full
        .type           $__internal_1_$__cuda_sm20_div_rn_f64_full,@function
        .size           $__internal_1_$__cuda_sm20_div_rn_f64_full,(.L_x_91 - $__internal_1_$__cuda_sm20_div_rn_f64_full)
$__internal_1_$__cuda_sm20_div_rn_f64_full:
[C---:B------:R-:W-:Y:S01]  /*2cc0*/  FSETP.GEU.AND P0, PT, |R21|.reuse, 1.469367938527859385e-39, PT ;  /* 0x001000001500780b */ /* 0x040fe20003f0e200 */
[----:B------:R-:W-:Y:S01]  /*2cd0*/  IMAD.MOV.U32 R24, RZ, RZ, 0x1 ;  /* 0x00000001ff187424 */ /* 0x000fe200078e00ff */
[----:B------:R-:W-:Y:S01]  /*2ce0*/  LOP3.LUT R18, R21, 0x800fffff, RZ, 0xc0, !PT ;  /* 0x800fffff15127812 */ /* 0x000fe200078ec0ff */
[----:B------:R-:W-:Y:S01]  /*2cf0*/  BSSY.RECONVERGENT B1, `(.L_x_61) ;  /* 0x0000054000017945 */ /* 0x000fe20003800200 */
[C---:B------:R-:W-:Y:S02]  /*2d00*/  FSETP.GEU.AND P3, PT, |R23|.reuse, 1.469367938527859385e-39, PT ;  /* 0x001000001700780b */ /* 0x040fe40003f6e200 */
[----:B------:R-:W-:Y:S01]  /*2d10*/  LOP3.LUT R19, R18, 0x3ff00000, RZ, 0xfc, !PT ;  /* 0x3ff0000012137812 */ /* 0x000fe200078efcff */
[----:B------:R-:W-:Y:S01]  /*2d20*/  IMAD.MOV.U32 R18, RZ, RZ, R20 ;  /* 0x000000ffff127224 */ /* 0x000fe200078e0014 */
[----:B------:R-:W-:Y:S02]  /*2d30*/  LOP3.LUT R32, R23, 0x7ff00000, RZ, 0xc0, !PT ;  /* 0x7ff0000017207812 */ /* 0x000fe400078ec0ff */
[----:B------:R-:W-:-:S02]  /*2d40*/  LOP3.LUT R35, R21, 0x7ff00000, RZ, 0xc0, !PT ;  /* 0x7ff0000015237812 */ /* 0x000fc400078ec0ff */
[----:B------:R-:W-:Y:S01]  /*2d50*/  MOV R33, 0x1ca00000 ;  /* 0x1ca0000000217802 */ /* 0x000fe20000000f00 */
[----:B------:R-:W-:Y:S01]  /*2d60*/  @!P0 DMUL R18, R20, 8.98846567431157953865e+307 ;  /* 0x7fe0000014128828 */ /* 0x000fe20000000000 */
[C---:B------:R-:W-:Y:S02]  /*2d70*/  ISETP.GE.U32.AND P2, PT, R32.reuse, R35, PT ;  /* 0x000000232000720c */ /* 0x040fe40003f46070 */
[----:B------:R-:W-:Y:S01]  /*2d80*/  MOV R34, R32 ;  /* 0x0000002000227202 */ /* 0x000fe20000000f00 */
[----:B------:R-:W-:Y:S01]  /*2d90*/  @!P3 IMAD.MOV.U32 R28, RZ, RZ, RZ ;  /* 0x000000ffff1cb224 */ /* 0x000fe200078e00ff */
[----:B------:R-:W-:Y:S01]  /*2da0*/  @!P3 LOP3.LUT R29, R21, 0x7ff00000, RZ, 0xc0, !PT ;  /* 0x7ff00000151db812 */ /* 0x000fe200078ec0ff */
[----:B------:R-:W0:Y:S03]  /*2db0*/  MUFU.RCP64H R25, R19 ;  /* 0x0000001300197308 */ /* 0x000e260000001800 */
[----:B------:R-:W-:-:S02]  /*2dc0*/  @!P3 ISETP.GE.U32.AND P4, PT, R32, R29, PT ;  /* 0x0000001d2000b20c */ /* 0x000fc40003f86070 */
[----:B------:R-:W-:Y:S02]  /*2dd0*/  @!P0 LOP3.LUT R35, R19, 0x7ff00000, RZ, 0xc0, !PT ;  /* 0x7ff0000013238812 */ /* 0x000fe400078ec0ff */
[----:B------:R-:W-:-:S03]  /*2de0*/  @!P3 SEL R29, R33, 0x63400000, !P4 ;  /* 0x63400000211db807 */ /* 0x000fc60006000000 */
[----:B------:R-:W-:Y:S01]  /*2df0*/  VIADD R36, R35, 0xffffffff ;  /* 0xffffffff23247836 */ /* 0x000fe20000000000 */
[----:B------:R-:W-:-:S04]  /*2e00*/  @!P3 LOP3.LUT R29, R29, 0x80000000, R23, 0xf8, !PT ;  /* 0x800000001d1db812 */ /* 0x000fc800078ef817 */
[----:B------:R-:W-:Y:S01]  /*2e10*/  @!P3 LOP3.LUT R29, R29, 0x100000, RZ, 0xfc, !PT ;  /* 0x001000001d1db812 */ /* 0x000fe200078efcff */
[----:B0-----:R-:W-:-:S08]  /*2e20*/  DFMA R26, R24, -R18, 1 ;  /* 0x3ff00000181a742b */ /* 0x001fd00000000812 */
        /* <DEDUP_REMOVED lines=16> */
[----:B------:R-:W-:-:S04]  /*2f30*/  LOP3.LUT R23, R21, 0x7ff00000, RZ, 0xc0, !PT ;  /* 0x7ff0000015177812 */ /* 0x000fc800078ec0ff */
[CC--:B------:R-:W-:Y:S02]  /*2f40*/  VIADDMNMX R22, R32.reuse, -R23.reuse, 0xb9600000, !PT ;  /* 0xb960000020167446 */ /* 0x0c0fe40007800917 */
[----:B------:R-:W-:Y:S02]  /*2f50*/  ISETP.GE.U32.AND P0, PT, R32, R23, PT ;  /* 0x000000172000720c */ /* 0x000fe40003f06070 */
[----:B------:R-:W-:Y:S02]  /*2f60*/  VIMNMX R22, PT, PT, R22, 0x46a00000, PT ;  /* 0x46a0000016167848 */ /* 0x000fe40003fe0100 */
[----:B------:R-:W-:-:S04]  /*2f70*/  SEL R33, R33, 0x63400000, !P0 ;  /* 0x6340000021217807 */ /* 0x000fc80004000000 */
[----:B------:R-:W-:Y:S02]  /*2f80*/  IADD3 R30, PT, PT, -R33, R22, RZ ;  /* 0x00000016211e7210 */ /* 0x000fe40007ffe1ff */
[----:B------:R-:W-:-:S03]  /*2f90*/  MOV R22, RZ ;  /* 0x000000ff00167202 */ /* 0x000fc60000000f00 */
        /* <DEDUP_REMOVED lines=10> */
[----:B------:R-:W-:Y:S01]  /*3040*/  IADD3 R19, PT, PT, -R30, RZ, RZ ;  /* 0x000000ff1e137210 */ /* 0x000fe20007ffe1ff */
[----:B------:R-:W-:Y:S01]  /*3050*/  IMAD.MOV.U32 R18, RZ, RZ, RZ ;  /* 0x000000ffff127224 */ /* 0x000fe200078e00ff */
[----:B------:R-:W-:-:S05]  /*3060*/  DMUL.RP R22, R28, R22 ;  /* 0x000000161c167228 */ /* 0x000fca0000008000 */
[----:B------:R-:W-:-:S05]  /*3070*/  DFMA R18, R26, -R18, R28 ;  /* 0x800000121a12722b */ /* 0x000fca000000001c */
[----:B------:R-:W-:Y:S02]  /*3080*/  LOP3.LUT R21, R23, R21, RZ, 0x3c, !PT ;  /* 0x0000001517157212 */ /* 0x000fe400078e3cff */
[----:B------:R-:W-:-:S04]  /*3090*/  IADD3 R18, PT, PT, -R30, -0x43300000, RZ ;  /* 0xbcd000001e127810 */ /* 0x000fc80007ffe1ff */
[----:B------:R-:W-:-:S04]  /*30a0*/  FSETP.NEU.AND P0, PT, |R19|, R18, PT ;  /* 0x000000121300720b */ /* 0x000fc80003f0d200 */
[----:B------:R-:W-:Y:S02]  /*30b0*/  FSEL R26, R22, R26, !P0 ;  /* 0x0000001a161a7208 */ /* 0x000fe40004000000 */
[----:B------:R-:W-:Y:S01]  /*30c0*/  FSEL R27, R21, R27, !P0 ;  /* 0x0000001b151b7208 */ /* 0x000fe20004000000 */
[----:B------:R-:W-:Y:S06]  /*30d0*/  BRA `(.L_x_63) ;  /* 0x0000000000547947 */ /* 0x000fec0003800000 */
.L_x_62:
[----:B------:R-:W-:-:S14]  /*30e0*/  DSETP.NAN.AND P0, PT, R22, R22, PT ;  /* 0x000000161600722a */ /* 0x000fdc0003f08000 */
[----:B------:R-:W-:Y:S05]  /*30f0*/  @P0 BRA `(.L_x_64) ;  /* 0x0000000000440947 */ /* 0x000fea0003800000 */
[----:B------:R-:W-:-:S14]  /*3100*/  DSETP.NAN.AND P0, PT, R20, R20, PT ;  /* 0x000000141400722a */ /* 0x000fdc0003f08000 */
[----:B------:R-:W-:Y:S05]  /*3110*/  @P0 BRA `(.L_x_65) ;  /* 0x0000000000300947 */ /* 0x000fea0003800000 */
[----:B------:R-:W-:Y:S01]  /*3120*/  ISETP.NE.AND P0, PT, R34, R35, PT ;  /* 0x000000232200720c */ /* 0x000fe20003f05270 */
[----:B------:R-:W-:Y:S01]  /*3130*/  IMAD.MOV.U32 R27, RZ, RZ, -0x80000 ;  /* 0xfff80000ff1b7424 */ /* 0x000fe200078e00ff */
[----:B------:R-:W-:-:S11]  /*3140*/  MOV R26, 0x0 ;  /* 0x00000000001a7802 */ /* 0x000fd60000000f00 */
[----:B------:R-:W-:Y:S05]  /*3150*/  @!P0 BRA `(.L_x_63) ;  /* 0x0000000000348947 */ /* 0x000fea0003800000 */
[----:B------:R-:W-:Y:S02]  /*3160*/  ISETP.NE.AND P0, PT, R34, 0x7ff00000, PT ;  /* 0x7ff000002200780c */ /* 0x000fe40003f05270 */
[----:B------:R-:W-:Y:S02]  /*3170*/  LOP3.LUT R27, R23, 0x80000000, R21, 0x48, !PT ;  /* 0x80000000171b7812 */ /* 0x000fe400078e4815 */
[----:B------:R-:W-:-:S13]  /*3180*/  ISETP.EQ.OR P0, PT, R35, RZ, !P0 ;  /* 0x000000ff2300720c */ /* 0x000fda0004702670 */
[----:B------:R-:W-:Y:S02]  /*3190*/  @P0 LOP3.LUT R18, R27, 0x7ff00000, RZ, 0xfc, !PT ;  /* 0x7ff000001b120812 */ /* 0x000fe400078efcff */
[----:B------:R-:W-:Y:S01]  /*31a0*/  @!P0 MOV R26, RZ ;  /* 0x000000ff001a8202 */ /* 0x000fe20000000f00 */
[----:B------:R-:W-:Y:S01]  /*31b0*/  @P0 IMAD.MOV.U32 R26, RZ, RZ, RZ ;  /* 0x000000ffff1a0224 */ /* 0x000fe200078e00ff */
[----:B------:R-:W-:Y:S01]  /*31c0*/  @P0 MOV R27, R18 ;  /* 0x00000012001b0202 */ /* 0x000fe20000000f00 */
[----:B------:R-:W-:Y:S06]  /*31d0*/  BRA `(.L_x_63) ;  /* 0x0000000000147947 */ /* 0x000fec0003800000 */
.L_x_65:
[----:B------:R-:W-:Y:S01]  /*31e0*/  LOP3.LUT R27, R21, 0x80000, RZ, 0xfc, !PT ;  /* 0x00080000151b7812 */ /* 0x000fe200078efcff */
[----:B------:R-:W-:Y:S01]  /*31f0*/  IMAD.MOV.U32 R26, RZ, RZ, R20 ;  /* 0x000000ffff1a7224 */ /* 0x000fe200078e0014 */
[----:B------:R-:W-:Y:S06]  /*3200*/  BRA `(.L_x_63) ;  /* 0x0000000000087947 */ /* 0x000fec0003800000 */
.L_x_64:
[----:B------:R-:W-:Y:S02]  /*3210*/  LOP3.LUT R27, R23, 0x80000, RZ, 0xfc, !PT ;  /* 0x00080000171b7812 */ /* 0x000fe400078efcff */
[----:B------:R-:W-:-:S07]  /*3220*/  MOV R26, R22 ;  /* 0x00000016001a7202 */ /* 0x000fce0000000f00 */
.L_x_63:
[----:B------:R-:W-:Y:S05]  /*3230*/  BSYNC.RECONVERGENT B1 ;  /* 0x0000000000017941 */ /* 0x000fea0003800200 */
.L_x_61:
[----:B------:R-:W-:Y:S02]  /*3240*/  HFMA2 R19, -RZ, RZ, 0, 0 ;  /* 0x00000000ff137431 */ /* 0x000fe400000001ff */
[----:B------:R-:W-:-:S04]  /*3250*/  IMAD.MOV.U32 R18, RZ, RZ, R0 ;  /* 0x000000ffff127224 */ /* 0x000fc800078e0000 */
[----:B------:R-:W-:Y:S05]  /*3260*/  RET.REL.NODEC R18 `(_Z7SoftmaxPdS_Piiii) ;  /* 0xffffffcc12647950 */ /* 0x000fea0003c3ffff */
.L_x_66:
        /* <DEDUP_REMOVED lines=9> */
.L_x_91:


//--------------------- .text._Z11OutputLayerPdS_S_S_iiii --------------------------
	.section	.text._Z11OutputLayerPdS_S_S_iiii,"ax",@progbits
	.align	128
        .global         _Z11OutputLayerPdS_S_S_iiii
        .type           _Z11OutputLayerPdS_S_S_iiii,@function
        .size           _Z11OutputLayerPdS_S_S_iiii,(.L_x_101 - _Z11OutputLayerPdS_S_S_iiii)
        .other          _Z11OutputLayerPdS_S_S_iiii,@"STO_CUDA_ENTRY STV_DEFAULT"
_Z11OutputLayerPdS_S_S_iiii:
.text._Z11OutputLayerPdS_S_S_iiii:
        /* <DEDUP_REMOVED lines=24> */
[----:B------:R-:W0:Y:S01]  /*0180*/  LDC.64 R8, c[0x0][0x388] ;  /* 0x0000e200ff087b82 */ /* 0x000e220000000a00 */
[----:B------:R-:W-:Y:S01]  /*0190*/  IMAD.MOV.U32 R7, RZ, RZ, RZ ;  /* 0x000000ffff077224 */ /* 0x000fe200078e00ff */
[----:B------:R-:W-:Y:S02]  /*01a0*/  LOP3.LUT R5, R2, 0x7ffffff8, RZ, 0xc0, !PT ;  /* 0x7ffffff802057812 */ /* 0x000fe400078ec0ff */
[----:B------:R-:W-:Y:S02]  /*01b0*/  CS2R R16, SRZ ;  /* 0x0000000000107805 */ /* 0x000fe4000001ff00 */
[----:B------:R-:W-:Y:S01]  /*01c0*/  MOV R25, R0 ;  /* 0x0000000000197202 */ /* 0x000fe20000000f00 */
[----:B------:R-:W-:Y:S01]  /*01d0*/  IMAD.WIDE.U32 R6, R11, UR4, R6 ;  /* 0x000000040b067c25 */ /* 0x000fe2000f8e0006 */
[----:B------:R-:W-:-:S03]  /*01e0*/  IADD3 R24, PT, PT, -R5, RZ, RZ ;  /* 0x000000ff05187210 */ /* 0x000fc60007ffe1ff */
[----:B------:R-:W-:Y:S02]  /*01f0*/  IMAD R7, R7, 0xa0, RZ ;  /* 0x000000a007077824 */ /* 0x000fe400078e02ff */
[----:B0-----:R-:W-:-:S03]  /*0200*/  IMAD.WIDE.U32 R8, R6, 0xa0, R8 ;  /* 0x000000a006087825 */ /* 0x001fc600078e0008 */
[----:B------:R-:W-:-:S05]  /*0210*/  IADD3 R8, P1, PT, R8, 0x20, RZ ;  /* 0x0000002008087810 */ /* 0x000fca0007f3e0ff */
[----:B------:R-:W-:-:S08]  /*0220*/  IMAD.X R9, R9, 0x1, R7, P1 ;  /* 0x0000000109097824 */ /* 0x000fd000008e0607 */
.L_x_69:
[----:B------:R-:W0:Y:S01]  /*0230*/  LDC.64 R18, c[0x0][0x380] ;  /* 0x0000e000ff127b82 */ /* 0x000e220000000a00 */
[----:B------:R-:W-:Y:S01]  /*0240*/  IMAD.MOV.U32 R6, RZ, RZ, R8 ;  /* 0x000000ffff067224 */ /* 0x000fe200078e0008 */
[----:B------:R-:W-:-:S05]  /*0250*/  MOV R7, R9 ;  /* 0x0000000900077202 */ /* 0x000fca0000000f00 */
[----:B------:R-:W2:Y:S01]  /*0260*/  LDG.E.64 R10, desc[UR6][R6.64+-0x20] ;  /* 0xffffe006060a7981 */ /* 0x000ea2000c1e1b00 */
[----:B------:R-:W1:Y:S03]  /*0270*/  LDC R26, c[0x0][0x3a4] ;  /* 0x0000e900ff1a7b82 */ /* 0x000e660000000800 */
[----:B------:R-:W3:Y:S04]  /*0280*/  LDG.E.64 R14, desc[UR6][R6.64+-0x18] ;  /* 0xffffe806060e7981 */ /* 0x000ee8000c1e1b00 */
[----:B------:R-:W4:Y:S01]  /*0290*/  LDG.E.64 R20, desc[UR6][R6.64] ;  /* 0x0000000606147981 */ /* 0x000f22000c1e1b00 */
[----:B0-----:R-:W-:-:S05]  /*02a0*/  IMAD.WIDE R18, R25, 0x8, R18 ;  /* 0x0000000819127825 */ /* 0x001fca00078e0212 */
[----:B------:R-:W2:Y:S01]  /*02b0*/  LDG.E.64 R8, desc[UR6][R18.64] ;  /* 0x0000000612087981 */ /* 0x000ea2000c1e1b00 */
[----:B-1----:R-:W-:-:S05]  /*02c0*/  IMAD.WIDE R22, R26, 0x8, R18 ;  /* 0x000000081a167825 */ /* 0x002fca00078e0212 */
[----:B------:R-:W3:Y:S01]  /*02d0*/  LDG.E.64 R12, desc[UR6][R22.64] ;  /* 0x00000006160c7981 */ /* 0x000ee2000c1e1b00 */
[----:B------:R-:W-:Y:S01]  /*02e0*/  IMAD.WIDE R28, R26, 0x8, R22 ;  /* 0x000000081a1c7825 */ /* 0x000fe200078e0216 */
[----:B--2---:R-:W-:Y:S02]  /*02f0*/  DFMA R16, R10, R8, R16 ;  /* 0x000000080a10722b */ /* 0x004fe40000000010 */
[----:B------:R-:W2:Y:S04]  /*0300*/  LDG.E.64 R8, desc[UR6][R6.64+-0x10] ;  /* 0xfffff00606087981 */ /* 0x000ea8000c1e1b00 */
[----:B------:R0:W2:Y:S02]  /*0310*/  LDG.E.64 R10, desc[UR6][R28.64] ;  /* 0x000000061c0a7981 */ /* 0x0000a4000c1e1b00 */
[----:B---3--:R-:W-:-:S02]  /*0320*/  DFMA R12, R14, R12, R16 ;  /* 0x0000000c0e0c722b */ /* 0x008fc40000000010 */
[----:B------:R-:W3:Y:S01]  /*0330*/  LDG.E.64 R14, desc[UR6][R6.64+-0x8] ;  /* 0xfffff806060e7981 */ /* 0x000ee2000c1e1b00 */
[----:B0-----:R-:W-:-:S05]  /*0340*/  IMAD.WIDE R28, R26, 0x8, R28 ;  /* 0x000000081a1c7825 */ /* 0x001fca00078e021c */
[----:B------:R-:W3:Y:S01]  /*0350*/  LDG.E.64 R16, desc[UR6][R28.64] ;  /* 0x000000061c107981 */ /* 0x000ee2000c1e1b00 */
[----:B------:R-:W-:-:S05]  /*0360*/  IMAD.WIDE R18, R26, 0x8, R28 ;  /* 0x000000081a127825 */ /* 0x000fca00078e021c */
[----:B------:R-:W4:Y:S01]  /*0370*/  LDG.E.64 R22, desc[UR6][R18.64] ;  /* 0x0000000612167981 */ /* 0x000f22000c1e1b00 */
[----:B--2---:R-:W-:Y:S01]  /*0380*/  DFMA R8, R8, R10, R12 ;  /* 0x0000000a0808722b */ /* 0x004fe2000000000c */
[----:B------:R-:W-:Y:S02]  /*0390*/  IMAD.WIDE R10, R26, 0x8, R18 ;  /* 0x000000081a0a7825 */ /* 0x000fe400078e0212 */
[----:B------:R-:W2:Y:S05]  /*03a0*/  LDG.E.64 R12, desc[UR6][R6.64+0x8] ;  /* 0x00000806060c7981 */ /* 0x000eaa000c1e1b00 */
[----:B---3--:R-:W-:Y:S02]  /*03b0*/  DFMA R14, R14, R16, R8 ;  /* 0x000000100e0e722b */ /* 0x008fe40000000008 */
[----:B------:R0:W2:Y:S06]  /*03c0*/  LDG.E.64 R8, desc[UR6][R10.64] ;  /* 0x000000060a087981 */ /* 0x0000ac000c1e1b00 */
[----:B----4-:R-:W-:-:S02]  /*03d0*/  DFMA R20, R20, R22, R14 ;  /* 0x000000161414722b */ /* 0x010fc4000000000e */
[----:B------:R-:W3:Y:S01]  /*03e0*/  LDG.E.64 R14, desc[UR6][R6.64+0x10] ;  /* 0x00001006060e7981 */ /* 0x000ee2000c1e1b00 */
[----:B0-----:R-:W-:-:S03]  /*03f0*/  IMAD.WIDE R10, R26, 0x8, R10 ;  /* 0x000000081a0a7825 */ /* 0x001fc600078e020a */
[----:B------:R-:W4:Y:S04]  /*0400*/  LDG.E.64 R22, desc[UR6][R6.64+0x18] ;  /* 0x0000180606167981 */ /* 0x000f28000c1e1b00 */
[----:B------:R-:W3:Y:S01]  /*0410*/  LDG.E.64 R16, desc[UR6][R10.64] ;  /* 0x000000060a107981 */ /* 0x000ee2000c1e1b00 */
[----:B------:R-:W-:-:S05]  /*0420*/  IMAD.WIDE R28, R26, 0x8, R10 ;  /* 0x000000081a1c7825 */ /* 0x000fca00078e020a */
[----:B------:R-:W4:Y:S01]  /*0430*/  LDG.E.64 R18, desc[UR6][R28.64] ;  /* 0x000000061c127981 */ /* 0x000f22000c1e1b00 */
[----:B------:R-:W-:-:S04]  /*0440*/  IADD3 R24, PT, PT, R24, 0x8, RZ ;  /* 0x0000000818187810 */ /* 0x000fc80007ffe0ff */
[----:B------:R-:W-:Y:S02]  /*0450*/  ISETP.NE.AND P1, PT, R24, RZ, PT ;  /* 0x000000ff1800720c */ /* 0x000fe40003f25270 */
[----:B------:R-:W-:Y:S01]  /*0460*/  LEA R25, R26, R25, 0x3 ;  /* 0x000000191a197211 */ /* 0x000fe200078e18ff */
[----:B--2---:R-:W-:-:S08]  /*0470*/  DFMA R8, R12, R8, R20 ;  /* 0x000000080c08722b */ /* 0x004fd00000000014 */
[----:B---3--:R-:W-:Y:S01]  /*0480*/  DFMA R16, R14, R16, R8 ;  /* 0x000000100e10722b */ /* 0x008fe20000000008 */
[----:B------:R-:W-:-:S07]  /*0490*/  IADD3 R8, P2, PT, R6, 0x40, RZ ;  /* 0x0000004006087810 */ /* 0x000fce0007f5e0ff */
[----:B----4-:R-:W-:Y:S01]  /*04a0*/  DFMA R16, R22, R18, R16 ;  /* 0x000000121610722b */ /* 0x010fe20000000010 */
[----:B------:R-:W-:Y:S01]  /*04b0*/  IMAD.X R9, RZ, RZ, R7, P2 ;  /* 0x000000ffff097224 */ /* 0x000fe200010e0607 */
[----:B------:R-:W-:Y:S09]  /*04c0*/  @P1 BRA `(.L_x_69) ;  /* 0xfffffffc00581947 */ /* 0x000ff2000383ffff */
.L_x_68:
[----:B------:R-:W-:Y:S01]  /*04d0*/  IMAD R28, R3, 0x14, RZ ;  /* 0x00000014031c7824 */ /* 0x000fe200078e02ff */
[----:B------:R-:W-:Y:S06]  /*04e0*/  @!P0 BRA `(.L_x_67) ;  /* 0x0000000400088947 */ /* 0x000fec0003800000 */
[----:B------:R-:W-:Y:S02]  /*04f0*/  ISETP.GE.U32.AND P1, PT, R4, 0x4, PT ;  /* 0x000000040400780c */ /* 0x000fe40003f26070 */
[----:B------:R-:W-:-:S04]  /*0500*/  LOP3.LUT R6, R2, 0x3, RZ, 0xc0, !PT ;  /* 0x0000000302067812 */ /* 0x000fc800078ec0ff */
[----:B------:R-:W-:-:S07]  /*0510*/  ISETP.NE.AND P0, PT, R6, RZ, PT ;  /* 0x000000ff0600720c */ /* 0x000fce0003f05270 */
[----:B------:R-:W-:Y:S06]  /*0520*/  @!P1 BRA `(.L_x_70) ;  /* 0x0000000000709947 */ /* 0x000fec0003800000 */
[----:B------:R-:W0:Y:S01]  /*0530*/  LDC R23, c[0x0][0x3a4] ;  /* 0x0000e900ff177b82 */ /* 0x000e220000000800 */
[----:B------:R-:W1:Y:S01]  /*0540*/  LDCU.64 UR8, c[0x0][0x388] ;  /* 0x00007100ff0877ac */ /* 0x000e620008000a00 */
[CC--:B------:R-:W-:Y:S02]  /*0550*/  IADD3 R7, PT, PT, R28.reuse, R5.reuse, RZ ;  /* 0x000000051c077210 */ /* 0x0c0fe40007ffe0ff */
[----:B------:R-:W-:-:S04]  /*0560*/  IADD3 R4, P1, PT, R28, R5, RZ ;  /* 0x000000051c047210 */ /* 0x000fc80007f3e0ff */
[----:B------:R-:W2:Y:S08]  /*0570*/  LDC.64 R8, c[0x0][0x388] ;  /* 0x0000e200ff087b82 */ /* 0x000eb00000000a00 */
[----:B------:R-:W3:Y:S01]  /*0580*/  LDC.64 R12, c[0x0][0x380] ;  /* 0x0000e000ff0c7b82 */ /* 0x000ee20000000a00 */
[----:B0-----:R-:W-:Y:S02]  /*0590*/  IMAD R11, R5, R23, R0 ;  /* 0x00000017050b7224 */ /* 0x001fe400078e0200 */
[----:B--2---:R-:W-:-:S04]  /*05a0*/  IMAD.WIDE.U32 R8, R7, 0x8, R8 ;  /* 0x0000000807087825 */ /* 0x004fc800078e0008 */
[----:B------:R-:W-:Y:S01]  /*05b0*/  IMAD.X R7, RZ, RZ, RZ, P1 ;  /* 0x000000ffff077224 */ /* 0x000fe200008e06ff */
[C---:B-1----:R-:W-:Y:S01]  /*05c0*/  LEA R26, P1, R4.reuse, UR8, 0x3 ;  /* 0x00000008041a7c11 */ /* 0x042fe2000f8218ff */
[----:B------:R-:W2:Y:S01]  /*05d0*/  LDG.E.64 R8, desc[UR6][R8.64] ;  /* 0x0000000608087981 */ /* 0x000ea2000c1e1b00 */
[----:B---3--:R-:W-:Y:S02]  /*05e0*/  IMAD.WIDE R12, R11, 0x8, R12 ;  /* 0x000000080b0c7825 */ /* 0x008fe400078e020c */
[----:B------:R-:W-:-:S03]  /*05f0*/  LEA.HI.X R27, R4, UR9, R7, 0x3, P1 ;  /* 0x00000009041b7c11 */ /* 0x000fc600088f1c07 */
[----:B------:R-:W2:Y:S01]  /*0600*/  LDG.E.64 R10, desc[UR6][R12.64] ;  /* 0x000000060c0a7981 */ /* 0x000ea2000c1e1b00 */
[----:B------:R-:W-:-:S05]  /*0610*/  IMAD.WIDE R18, R23, 0x8, R12 ;  /* 0x0000000817127825 */ /* 0x000fca00078e020c */
[----:B------:R-:W3:Y:S01]  /*0620*/  LDG.E.64 R14, desc[UR6][R18.64] ;  /* 0x00000006120e7981 */ /* 0x000ee2000c1e1b00 */
[----:B------:R-:W-:-:S03]  /*0630*/  IMAD.WIDE R24, R23, 0x8, R18 ;  /* 0x0000000817187825 */ /* 0x000fc600078e0212 */
[----:B------:R-:W3:Y:S04]  /*0640*/  LDG.E.64 R12, desc[UR6][R26.64+0x8] ;  /* 0x000008061a0c7981 */ /* 0x000ee8000c1e1b00 */
[----:B------:R-:W4:Y:S01]  /*0650*/  LDG.E.64 R20, desc[UR6][R24.64] ;  /* 0x0000000618147981 */ /* 0x000f22000c1e1b00 */
[----:B------:R-:W-:-:S03]  /*0660*/  IMAD.WIDE R22, R23, 0x8, R24 ;  /* 0x0000000817167825 */ /* 0x000fc600078e0218 */
[----:B------:R-:W4:Y:S04]  /*0670*/  LDG.E.64 R18, desc[UR6][R26.64+0x10] ;  /* 0x000010061a127981 */ /* 0x000f28000c1e1b00 */
[----:B------:R-:W5:Y:S04]  /*0680*/  LDG.E.64 R22, desc[UR6][R22.64] ;  /* 0x0000000616167981 */ /* 0x000f68000c1e1b00 */
[----:B------:R-:W5:Y:S01]  /*0690*/  LDG.E.64 R24, desc[UR6][R26.64+0x18] ;  /* 0x000018061a187981 */ /* 0x000f62000c1e1b00 */
[----:B------:R-:W-:Y:S01]  /*06a0*/  IADD3 R5, PT, PT, R5, 0x4, RZ ;  /* 0x0000000405057810 */ /* 0x000fe20007ffe0ff */
[----:B--2---:R-:W-:-:S08]  /*06b0*/  DFMA R8, R8, R10, R16 ;  /* 0x0000000a0808722b */ /* 0x004fd00000000010 */
[----:B---3--:R-:W-:-:S08]  /*06c0*/  DFMA R8, R12, R14, R8 ;  /* 0x0000000e0c08722b */ /* 0x008fd00000000008 */
[----:B----4-:R-:W-:-:S08]  /*06d0*/  DFMA R8, R18, R20, R8 ;  /* 0x000000141208722b */ /* 0x010fd00000000008 */
[----:B-----5:R-:W-:-:S11]  /*06e0*/  DFMA R16, R24, R22, R8 ;  /* 0x000000161810722b */ /* 0x020fd60000000008 */
.L_x_70:
[----:B------:R-:W-:Y:S05]  /*06f0*/  @!P0 BRA `(.L_x_67) ;  /* 0x0000000000848947 */ /* 0x000fea0003800000 */
[----:B------:R-:W-:Y:S01]  /*0700*/  ISETP.NE.AND P1, PT, R6, 0x1, PT ;  /* 0x000000010600780c */ /* 0x000fe20003f25270 */
[----:B------:R-:W0:Y:S01]  /*0710*/  LDC.64 R14, c[0x0][0x388] ;  /* 0x0000e200ff0e7b82 */ /* 0x000e220000000a00 */
[----:B------:R-:W-:-:S04]  /*0720*/  LOP3.LUT R2, R2, 0x1, RZ, 0xc0, !PT ;  /* 0x0000000102027812 */ /* 0x000fc800078ec0ff */
[----:B------:R-:W-:-:S03]  /*0730*/  ISETP.NE.U32.AND P0, PT, R2, 0x1, PT ;  /* 0x000000010200780c */ /* 0x000fc60003f05070 */
[----:B------:R-:W1:Y:S04]  /*0740*/  LDC.64 R12, c[0x0][0x380] ;  /* 0x0000e000ff0c7b82 */ /* 0x000e680000000a00 */
[CC--:B------:R-:W-:Y:S02]  /*0750*/  @P1 IADD3 R19, PT, PT, R28.reuse, R5.reuse, RZ ;  /* 0x000000051c131210 */ /* 0x0c0fe40007ffe0ff */
[----:B------:R-:W-:Y:S02]  /*0760*/  @P1 IADD3 R4, P2, PT, R28, R5, RZ ;  /* 0x000000051c041210 */ /* 0x000fe40007f5e0ff */
[----:B------:R-:W2:Y:S03]  /*0770*/  @P1 LDC R21, c[0x0][0x3a4] ;  /* 0x0000e900ff151b82 */ /* 0x000ea60000000800 */
[----:B------:R-:W-:-:S05]  /*0780*/  @P1 IMAD.X R20, RZ, RZ, RZ, P2 ;  /* 0x000000ffff141224 */ /* 0x000fca00010e06ff */
[----:B------:R-:W3:Y:S01]  /*0790*/  @P1 LDC.64 R10, c[0x0][0x388] ;  /* 0x0000e200ff0a1b82 */ /* 0x000ee20000000a00 */
[----:B0-----:R-:W-:-:S06]  /*07a0*/  @P1 IMAD.WIDE.U32 R14, R19, 0x8, R14 ;  /* 0x00000008130e1825 */ /* 0x001fcc00078e000e */
[----:B------:R-:W4:Y:S01]  /*07b0*/  @P1 LDG.E.64 R14, desc[UR6][R14.64] ;  /* 0x000000060e0e1981 */ /* 0x000f22000c1e1b00 */
[----:B------:R-:W0:Y:S08]  /*07c0*/  @!P0 LDC R2, c[0x0][0x3a4] ;  /* 0x0000e900ff028b82 */ /* 0x000e300000000800 */
[----:B------:R-:W5:Y:S01]  /*07d0*/  LDC.64 R6, c[0x0][0x388] ;  /* 0x0000e200ff067b82 */ /* 0x000f620000000a00 */
[----:B--2---:R-:W-:-:S04]  /*07e0*/  @P1 IMAD R23, R5, R21, R0 ;  /* 0x0000001505171224 */ /* 0x004fc800078e0200 */
[----:B-1----:R-:W-:-:S03]  /*07f0*/  @P1 IMAD.WIDE R12, R23, 0x8, R12 ;  /* 0x00000008170c1825 */ /* 0x002fc600078e020c */
[----:B------:R-:W1:Y:S01]  /*0800*/  LDC.64 R8, c[0x0][0x380] ;  /* 0x0000e000ff087b82 */ /* 0x000e620000000a00 */
[C---:B---3--:R-:W-:Y:S01]  /*0810*/  @P1 LEA R10, P2, R4.reuse, R10, 0x3 ;  /* 0x0000000a040a1211 */ /* 0x048fe200078418ff */
[----:B------:R-:W4:Y:S01]  /*0820*/  @P1 LDG.E.64 R18, desc[UR6][R12.64] ;  /* 0x000000060c121981 */ /* 0x000f22000c1e1b00 */
[----:B------:R-:W-:Y:S02]  /*0830*/  @P1 IADD3 R5, PT, PT, R5, 0x2, RZ ;  /* 0x0000000205051810 */ /* 0x000fe40007ffe0ff */
[----:B------:R-:W-:Y:S01]  /*0840*/  @P1 LEA.HI.X R11, R4, R11, R20, 0x3, P2 ;  /* 0x0000000b040b1211 */ /* 0x000fe200010f1c14 */
[----:B------:R-:W-:Y:S01]  /*0850*/  @P1 IMAD.WIDE R20, R21, 0x8, R12 ;  /* 0x0000000815141825 */ /* 0x000fe200078e020c */
[----:B------:R-:W-:-:S03]  /*0860*/  @!P0 IADD3 R23, PT, PT, R28, R5, RZ ;  /* 0x000000051c178210 */ /* 0x000fc60007ffe0ff */
[----:B0-----:R-:W-:Y:S01]  /*0870*/  @!P0 IMAD R25, R5, R2, R0 ;  /* 0x0000000205198224 */ /* 0x001fe200078e0200 */
[----:B------:R-:W2:Y:S04]  /*0880*/  @P1 LDG.E.64 R10, desc[UR6][R10.64+0x8] ;  /* 0x000008060a0a1981 */ /* 0x000ea8000c1e1b00 */
[----:B------:R-:W2:Y:S01]  /*0890*/  @P1 LDG.E.64 R4, desc[UR6][R20.64] ;  /* 0x0000000614041981 */ /* 0x000ea2000c1e1b00 */
[----:B-----5:R-:W-:-:S06]  /*08a0*/  @!P0 IMAD.WIDE.U32 R6, R23, 0x8, R6 ;  /* 0x0000000817068825 */ /* 0x020fcc00078e0006 */
[----:B------:R-:W3:Y:S01]  /*08b0*/  @!P0 LDG.E.64 R6, desc[UR6][R6.64] ;  /* 0x0000000606068981 */ /* 0x000ee2000c1e1b00 */
[----:B-1----:R-:W-:-:S06]  /*08c0*/  @!P0 IMAD.WIDE R8, R25, 0x8, R8 ;  /* 0x0000000819088825 */ /* 0x002fcc00078e0208 */
[----:B------:R-:W3:Y:S01]  /*08d0*/  @!P0 LDG.E.64 R8, desc[UR6][R8.64] ;  /* 0x0000000608088981 */ /* 0x000ee2000c1e1b00 */
[----:B----4-:R-:W-:-:S08]  /*08e0*/  @P1 DFMA R14, R14, R18, R16 ;  /* 0x000000120e0e122b */ /* 0x010fd00000000010 */
[----:B--2---:R-:W-:-:S08]  /*08f0*/  @P1 DFMA R16, R10, R4, R14 ;  /* 0x000000040a10122b */ /* 0x004fd0000000000e */
[----:B---3--:R-:W-:-:S11]  /*0900*/  @!P0 DFMA R16, R6, R8, R16 ;  /* 0x000000080610822b */ /* 0x008fd60000000010 */
.L_x_67:
[----:B------:R-:W0:Y:S01]  /*0910*/  LDC.64 R4, c[0x0][0x390] ;  /* 0x0000e400ff047b82 */ /* 0x000e220000000a00 */
[----:B------:R-:W1:Y:S07]  /*0920*/  LDCU UR5, c[0x0][0x3a4] ;  /* 0x00007480ff0577ac */ /* 0x000e6e0008000800 */
[----:B------:R-:W2:Y:S01]  /*0930*/  LDC.64 R6, c[0x0][0x398] ;  /* 0x0000e600ff067b82 */ /* 0x000ea20000000a00 */
[----:B0-----:R-:W-:-:S06]  /*0940*/  IMAD.WIDE.U32 R4, R3, 0x8, R4 ;  /* 0x0000000803047825 */ /* 0x001fcc00078e0004 */
[----:B------:R-:W3:Y:S01]  /*0950*/  LDG.E.64 R4, desc[UR6][R4.64] ;  /* 0x0000000604047981 */ /* 0x000ee2000c1e1b00 */
[----:B-1----:R-:W-:-:S04]  /*0960*/  IMAD R3, R3, UR5, R0 ;  /* 0x0000000503037c24 */ /* 0x002fc8000f8e0200 */
[----:B--2---:R-:W-:Y:S01]  /*0970*/  IMAD.WIDE R2, R3, 0x8, R6 ;  /* 0x0000000803027825 */ /* 0x004fe200078e0206 */
[----:B---3--:R-:W-:-:S07]  /*0980*/  DADD R16, R4, R16 ;  /* 0x0000000004107229 */ /* 0x008fce0000000010 */
[----:B------:R-:W-:Y:S01]  /*0990*/  STG.E.64 desc[UR6][R2.64], R16 ;  /* 0x0000001002007986 */ /* 0x000fe2000c101b06 */
[----:B------:R-:W-:Y:S05]  /*09a0*/  EXIT ;  /* 0x000000000000794d */ /* 0x000fea0003800000 */
.L_x_71:
        /* <DEDUP_REMOVED lines=13> */
.L_x_101:


//--------------------- .text._Z16HiddenLayer_ReLUPdS_S_S_S_iiii --------------------------
	.section	.text._Z16HiddenLayer_ReLUPdS_S_S_S_iiii,"ax",@progbits
	.align	128
        .global         _Z16HiddenLayer_ReLUPdS_S_S_S_iiii
        .type           _Z16HiddenLayer_ReLUPdS_S_S_S_iiii,@function
        .size           _Z16HiddenLayer_ReLUPdS_S_S_S_iiii,(.L_x_102 - _Z16HiddenLayer_ReLUPdS_S_S_S_iiii)
        .other          _Z16HiddenLayer_ReLUPdS_S_S_S_iiii,@"STO_CUDA_ENTRY STV_DEFAULT"
_Z16HiddenLayer_ReLUPdS_S_S_S_iiii:
.text._Z16HiddenLayer_ReLUPdS_S_S_S_iiii:
        /* <DEDUP_REMOVED lines=20> */
[----:B------:R-:W-:Y:S01]  /*0140*/  LOP3.LUT R4, R2, 0x7, RZ, 0xc0, !PT ;  /* 0x0000000702047812 */ /* 0x000fe200078ec0ff */
[----:B------:R-:W-:Y:S01]  /*0150*/  IMAD R5, R3, 0xc4, RZ ;  /* 0x000000c403057824 */ /* 0x000fe200078e02ff */
[----:B------:R-:W-:Y:S02]  /*0160*/  CS2R R22, SRZ ;  /* 0x0000000000167805 */ /* 0x000fe4000001ff00 */
[----:B------:R-:W-:-:S07]  /*0170*/  ISETP.NE.AND P0, PT, R4, RZ, PT ;  /* 0x000000ff0400720c */ /* 0x000fce0003f05270 */
[----:B------:R-:W-:Y:S06]  /*0180*/  @!P1 BRA `(.L_x_73) ;  /* 0x0000000000c89947 */ /* 0x000fec0003800000 */
[----:B------:R-:W0:Y:S01]  /*0190*/  LDC.64 R6, c[0x0][0x388] ;  /* 0x0000e200ff067b82 */ /* 0x000e220000000a00 */
[----:B------:R-:W-:Y:S01]  /*01a0*/  IMAD.MOV.U32 R26, RZ, RZ, R0 ;  /* 0x000000ffff1a7224 */ /* 0x000fe200078e0000 */
[----:B------:R-:W-:Y:S01]  /*01b0*/  CS2R R22, SRZ ;  /* 0x0000000000167805 */ /* 0x000fe2000001ff00 */
[----:B0-----:R-:W-:-:S03]  /*01c0*/  IMAD.WIDE.U32 R6, R5, 0x8, R6 ;  /* 0x0000000805067825 */ /* 0x001fc600078e0006 */
[----:B------:R-:W-:Y:S02]  /*01d0*/  IADD3 R12, P1, PT, R6, 0x20, RZ ;  /* 0x00000020060c7810 */ /* 0x000fe40007f3e0ff */
[----:B------:R-:W-:Y:S02]  /*01e0*/  LOP3.LUT R6, R2, 0x7ffffff8, RZ, 0xc0, !PT ;  /* 0x7ffffff802067812 */ /* 0x000fe400078ec0ff */
[----:B------:R-:W-:-:S03]  /*01f0*/  IADD3.X R13, PT, PT, RZ, R7, RZ, P1, !PT ;  /* 0x00000007ff0d7210 */ /* 0x000fc60000ffe4ff */
[----:B------:R-:W-:-:S07]  /*0200*/  IMAD.MOV R7, RZ, RZ, -R6 ;  /* 0x000000ffff077224 */ /* 0x000fce00078e0a06 */
.L_x_74:
[----:B------:R-:W0:Y:S01]  /*0210*/  LDC.64 R28, c[0x0][0x380] ;  /* 0x0000e000ff1c7b82 */ /* 0x000e220000000a00 */
[----:B------:R-:W-:Y:S01]  /*0220*/  MOV R8, R12 ;  /* 0x0000000c00087202 */ /* 0x000fe20000000f00 */
[----:B------:R-:W-:-:S05]  /*0230*/  IMAD.MOV.U32 R9, RZ, RZ, R13 ;  /* 0x000000ffff097224 */ /* 0x000fca00078e000d */
[----:B------:R-:W2:Y:S01]  /*0240*/  LDG.E.64 R12, desc[UR4][R8.64+-0x20] ;  /* 0xffffe004080c7981 */ /* 0x000ea2000c1e1b00 */
[----:B------:R-:W1:Y:S03]  /*0250*/  LDC R27, c[0x0][0x3ac] ;  /* 0x0000eb00ff1b7b82 */ /* 0x000e660000000800 */
[----:B------:R-:W3:Y:S04]  /*0260*/  LDG.E.64 R10, desc[UR4][R8.64+-0x18] ;  /* 0xffffe804080a7981 */ /* 0x000ee8000c1e1b00 */
[----:B------:R-:W4:Y:S01]  /*0270*/  LDG.E.64 R14, desc[UR4][R8.64+-0x10] ;  /* 0xfffff004080e7981 */ /* 0x000f22000c1e1b00 */
[----:B0-----:R-:W-:-:S05]  /*0280*/  IMAD.WIDE R28, R26, 0x8, R28 ;  /* 0x000000081a1c7825 */ /* 0x001fca00078e021c */
[----:B------:R1:W2:Y:S02]  /*0290*/  LDG.E.64 R18, desc[UR4][R28.64] ;  /* 0x000000041c127981 */ /* 0x0002a4000c1e1b00 */
[----:B-1----:R-:W-:-:S05]  /*02a0*/  IMAD.WIDE R28, R27, 0x8, R28 ;  /* 0x000000081b1c7825 */ /* 0x002fca00078e021c */
[----:B------:R-:W3:Y:S01]  /*02b0*/  LDG.E.64 R16, desc[UR4][R28.64] ;  /* 0x000000041c107981 */ /* 0x000ee2000c1e1b00 */
[----:B------:R-:W-:Y:S01]  /*02c0*/  IMAD.WIDE R24, R27, 0x8, R28 ;  /* 0x000000081b187825 */ /* 0x000fe200078e021c */
[----:B--2---:R-:W-:-:S04]  /*02d0*/  DFMA R18, R12, R18, R22 ;  /* 0x000000120c12722b */ /* 0x004fc80000000016 */
[----:B------:R-:W4:Y:S01]  /*02e0*/  LDG.E.64 R12, desc[UR4][R24.64] ;  /* 0x00000004180c7981 */ /* 0x000f22000c1e1b00 */
[----:B------:R-:W-:-:S04]  /*02f0*/  IMAD.WIDE R20, R27, 0x8, R24 ;  /* 0x000000081b147825 */ /* 0x000fc800078e0218 */
[C---:B------:R-:W-:Y:S01]  /*0300*/  IMAD.WIDE R22, R27.reuse, 0x8, R20 ;  /* 0x000000081b167825 */ /* 0x040fe200078e0214 */
[----:B---3--:R-:W-:Y:S01]  /*0310*/  DFMA R16, R10, R16, R18 ;  /* 0x000000100a10722b */ /* 0x008fe20000000012 */
[----:B------:R-:W2:Y:S04]  /*0320*/  LDG.E.64 R10, desc[UR4][R8.64+-0x8] ;  /* 0xfffff804080a7981 */ /* 0x000ea8000c1e1b00 */
[----:B------:R-:W2:Y:S03]  /*0330*/  LDG.E.64 R18, desc[UR4][R20.64] ;  /* 0x0000000414127981 */ /* 0x000ea6000c1e1b00 */
[----:B----4-:R-:W-:Y:S02]  /*0340*/  DFMA R12, R14, R12, R16 ;  /* 0x0000000c0e0c722b */ /* 0x010fe40000000010 */
[----:B------:R-:W3:Y:S04]  /*0350*/  LDG.E.64 R16, desc[UR4][R8.64] ;  /* 0x0000000408107981 */ /* 0x000ee8000c1e1b00 */
[----:B------:R-:W3:Y:S01]  /*0360*/  LDG.E.64 R14, desc[UR4][R22.64] ;  /* 0x00000004160e7981 */ /* 0x000ee2000c1e1b00 */
[----:B------:R-:W-:-:S04]  /*0370*/  IMAD.WIDE R28, R27, 0x8, R22 ;  /* 0x000000081b1c7825 */ /* 0x000fc800078e0216 */
[----:B------:R-:W-:Y:S01]  /*0380*/  IMAD.WIDE R24, R27, 0x8, R28 ;  /* 0x000000081b187825 */ /* 0x000fe200078e021c */
[----:B------:R-:W4:Y:S01]  /*0390*/  LDG.E.64 R22, desc[UR4][R8.64+0x18] ;  /* 0x0000180408167981 */ /* 0x000f22000c1e1b00 */
[----:B--2---:R-:W-:-:S03]  /*03a0*/  DFMA R18, R10, R18, R12 ;  /* 0x000000120a12722b */ /* 0x004fc6000000000c */
[----:B------:R-:W2:Y:S04]  /*03b0*/  LDG.E.64 R10, desc[UR4][R8.64+0x8] ;  /* 0x00000804080a7981 */ /* 0x000ea8000c1e1b00 */
[----:B------:R-:W2:Y:S01]  /*03c0*/  LDG.E.64 R12, desc[UR4][R28.64] ;  /* 0x000000041c0c7981 */ /* 0x000ea2000c1e1b00 */
[----:B------:R-:W-:-:S06]  /*03d0*/  IMAD.WIDE R20, R27, 0x8, R24 ;  /* 0x000000081b147825 */ /* 0x000fcc00078e0218 */
[----:B------:R-:W4:Y:S01]  /*03e0*/  LDG.E.64 R20, desc[UR4][R20.64] ;  /* 0x0000000414147981 */ /* 0x000f22000c1e1b00 */
[----:B---3--:R-:W-:-:S03]  /*03f0*/  DFMA R14, R16, R14, R18 ;  /* 0x0000000e100e722b */ /* 0x008fc60000000012 */
[----:B------:R-:W3:Y:S04]  /*0400*/  LDG.E.64 R16, desc[UR4][R8.64+0x10] ;  /* 0x0000100408107981 */ /* 0x000ee8000c1e1b00 */
[----:B------:R-:W3:Y:S01]  /*0410*/  LDG.E.64 R18, desc[UR4][R24.64] ;  /* 0x0000000418127981 */ /* 0x000ee2000c1e1b00 */
[----:B------:R-:W-:-:S04]  /*0420*/  IADD3 R7, PT, PT, R7, 0x8, RZ ;  /* 0x0000000807077810 */ /* 0x000fc80007ffe0ff */
[----:B------:R-:W-:Y:S01]  /*0430*/  ISETP.NE.AND P1, PT, R7, RZ, PT ;  /* 0x000000ff0700720c */ /* 0x000fe20003f25270 */
[----:B--2---:R-:W-:Y:S01]  /*0440*/  DFMA R10, R10, R12, R14 ;  /* 0x0000000c0a0a722b */ /* 0x004fe2000000000e */
[----:B------:R-:W-:Y:S02]  /*0450*/  IADD3 R12, P2, PT, R8, 0x40, RZ ;  /* 0x00000040080c7810 */ /* 0x000fe40007f5e0ff */
[----:B------:R-:W-:-:S03]  /*0460*/  LEA R26, R27, R26, 0x3 ;  /* 0x0000001a1b1a7211 */ /* 0x000fc600078e18ff */
[----:B------:R-:W-:Y:S02]  /*0470*/  IMAD.X R13, RZ, RZ, R9, P2 ;  /* 0x000000ffff0d7224 */ /* 0x000fe400010e0609 */
[----:B---3--:R-:W-:-:S08]  /*0480*/  DFMA R10, R16, R18, R10 ;  /* 0x00000012100a722b */ /* 0x008fd0000000000a */
[----:B----4-:R-:W-:Y:S01]  /*0490*/  DFMA R22, R22, R20, R10 ;  /* 0x000000141616722b */ /* 0x010fe2000000000a */
[----:B------:R-:W-:Y:S10]  /*04a0*/  @P1 BRA `(.L_x_74) ;  /* 0xfffffffc00581947 */ /* 0x000ff4000383ffff */
.L_x_73:
[----:B------:R-:W-:Y:S05]  /*04b0*/  @!P0 BRA `(.L_x_72) ;  /* 0x0000000400088947 */ /* 0x000fea0003800000 */
[----:B------:R-:W-:Y:S02]  /*04c0*/  ISETP.GE.U32.AND P1, PT, R4, 0x4, PT ;  /* 0x000000040400780c */ /* 0x000fe40003f26070 */
[----:B------:R-:W-:-:S04]  /*04d0*/  LOP3.LUT R7, R2, 0x3, RZ, 0xc0, !PT ;  /* 0x0000000302077812 */ /* 0x000fc800078ec0ff */
[----:B------:R-:W-:-:S07]  /*04e0*/  ISETP.NE.AND P0, PT, R7, RZ, PT ;  /* 0x000000ff0700720c */ /* 0x000fce0003f05270 */
[----:B------:R-:W-:Y:S06]  /*04f0*/  @!P1 BRA `(.L_x_75) ;  /* 0x0000000000709947 */ /* 0x000fec0003800000 */
[----:B------:R-:W0:Y:S01]  /*0500*/  LDC R21, c[0x0][0x3ac] ;  /* 0x0000eb00ff157b82 */ /* 0x000e220000000800 */
[----:B------:R-:W1:Y:S01]  /*0510*/  LDCU.64 UR6, c[0x0][0x388] ;  /* 0x00007100ff0677ac */ /* 0x000e620008000a00 */
[C---:B------:R-:W-:Y:S01]  /*0520*/  IMAD.IADD R11, R5.reuse, 0x1, R6 ;  /* 0x00000001050b7824 */ /* 0x040fe200078e0206 */
[----:B------:R-:W-:-:S05]  /*0530*/  IADD3 R4, P1, PT, R5, R6, RZ ;  /* 0x0000000605047210 */ /* 0x000fca0007f3e0ff */
[----:B------:R-:W2:Y:S08]  /*0540*/  LDC.64 R8, c[0x0][0x388] ;  /* 0x0000e200ff087b82 */ /* 0x000eb00000000a00 */
[----:B------:R-:W3:Y:S01]  /*0550*/  LDC.64 R12, c[0x0][0x380] ;  /* 0x0000e000ff0c7b82 */ /* 0x000ee20000000a00 */
[----:B0-----:R-:W-:Y:S02]  /*0560*/  IMAD R15, R6, R21, R0 ;  /* 0x00000015060f7224 */ /* 0x001fe400078e0200 */
[----:B--2---:R-:W-:-:S06]  /*0570*/  IMAD.WIDE.U32 R8, R11, 0x8, R8 ;  /* 0x000000080b087825 */ /* 0x004fcc00078e0008 */
[----:B------:R-:W2:Y:S01]  /*0580*/  LDG.E.64 R8, desc[UR4][R8.64] ;  /* 0x0000000408087981 */ /* 0x000ea2000c1e1b00 */
[----:B---3--:R-:W-:Y:S01]  /*0590*/  IMAD.WIDE R12, R15, 0x8, R12 ;  /* 0x000000080f0c7825 */ /* 0x008fe200078e020c */
[----:B------:R-:W-:Y:S02]  /*05a0*/  IADD3.X R15, PT, PT, RZ, RZ, RZ, P1, !PT ;  /* 0x000000ffff0f7210 */ /* 0x000fe40000ffe4ff */
[C---:B-1----:R-:W-:Y:S02]  /*05b0*/  LEA R26, P1, R4.reuse, UR6, 0x3 ;  /* 0x00000006041a7c11 */ /* 0x042fe4000f8218ff */
[----:B------:R-:W2:Y:S01]  /*05c0*/  LDG.E.64 R10, desc[UR4][R12.64] ;  /* 0x000000040c0a7981 */ /* 0x000ea2000c1e1b00 */
[----:B------:R-:W-:Y:S01]  /*05d0*/  IMAD.WIDE R28, R21, 0x8, R12 ;  /* 0x00000008151c7825 */ /* 0x000fe200078e020c */
[----:B------:R-:W-:-:S04]  /*05e0*/  LEA.HI.X R27, R4, UR7, R15, 0x3, P1 ;  /* 0x00000007041b7c11 */ /* 0x000fc800088f1c0f */
[----:B------:R0:W3:Y:S04]  /*05f0*/  LDG.E.64 R14, desc[UR4][R28.64] ;  /* 0x000000041c0e7981 */ /* 0x0000e8000c1e1b00 */
[----:B------:R-:W3:Y:S04]  /*0600*/  LDG.E.64 R12, desc[UR4][R26.64+0x8] ;  /* 0x000008041a0c7981 */ /* 0x000ee8000c1e1b00 */
[----:B------:R-:W4:Y:S01]  /*0610*/  LDG.E.64 R16, desc[UR4][R26.64+0x10] ;  /* 0x000010041a107981 */ /* 0x000f22000c1e1b00 */
[----:B0-----:R-:W-:-:S03]  /*0620*/  IMAD.WIDE R28, R21, 0x8, R28 ;  /* 0x00000008151c7825 */ /* 0x001fc600078e021c */
[----:B------:R-:W5:Y:S04]  /*0630*/  LDG.E.64 R24, desc[UR4][R26.64+0x18] ;  /* 0x000018041a187981 */ /* 0x000f68000c1e1b00 */
[----:B------:R-:W4:Y:S01]  /*0640*/  LDG.E.64 R18, desc[UR4][R28.64] ;  /* 0x000000041c127981 */ /* 0x000f22000c1e1b00 */
[----:B------:R-:W-:-:S06]  /*0650*/  IMAD.WIDE R20, R21, 0x8, R28 ;  /* 0x0000000815147825 */ /* 0x000fcc00078e021c */
[----:B------:R-:W5:Y:S01]  /*0660*/  LDG.E.64 R20, desc[UR4][R20.64] ;  /* 0x0000000414147981 */ /* 0x000f62000c1e1b00 */
[----:B------:R-:W-:Y:S01]  /*0670*/  VIADD R6, R6, 0x4 ;  /* 0x0000000406067836 */ /* 0x000fe20000000000 */
[----:B--2---:R-:W-:-:S08]  /*0680*/  DFMA R8, R8, R10, R22 ;  /* 0x0000000a0808722b */ /* 0x004fd00000000016 */
[----:B---3--:R-:W-:-:S08]  /*0690*/  DFMA R8, R12, R14, R8 ;  /* 0x0000000e0c08722b */ /* 0x008fd00000000008 */
[----:B----4-:R-:W-:-:S08]  /*06a0*/  DFMA R8, R16, R18, R8 ;  /* 0x000000121008722b */ /* 0x010fd00000000008 */
[----:B-----5:R-:W-:-:S11]  /*06b0*/  DFMA R22, R24, R20, R8 ;  /* 0x000000141816722b */ /* 0x020fd60000000008 */
.L_x_75:
        /* <DEDUP_REMOVED lines=8> */
[----:B------:R-:W2:Y:S02]  /*0740*/  @P1 LDC R21, c[0x0][0x3ac] ;  /* 0x0000eb00ff151b82 */ /* 0x000ea40000000800 */
[----:B------:R-:W-:-:S06]  /*0750*/  @P1 IADD3.X R4, PT, PT, RZ, RZ, RZ, P2, !PT ;  /* 0x000000ffff041210 */ /* 0x000fcc00017fe4ff */
        /* <DEDUP_REMOVED lines=8> */
[----:B---3--:R-:W-:Y:S01]  /*07e0*/  @P1 LEA R12, P2, R2, R12, 0x3 ;  /* 0x0000000c020c1211 */ /* 0x008fe200078418ff */
[----:B------:R-:W-:Y:S01]  /*07f0*/  @P1 VIADD R6, R6, 0x2 ;  /* 0x0000000206061836 */ /* 0x000fe20000000000 */
[----:B------:R-:W4:Y:S01]  /*0800*/  @P1 LDG.E.64 R18, desc[UR4][R14.64] ;  /* 0x000000040e121981 */ /* 0x000f22000c1e1b00 */
[----:B------:R-:W-:Y:S01]  /*0810*/  @P1 IMAD.WIDE R20, R21, 0x8, R14 ;  /* 0x0000000815141825 */ /* 0x000fe200078e020e */
[----:B------:R-:W-:Y:S02]  /*0820*/  @P1 LEA.HI.X R13, R2, R13, R4, 0x3, P2 ;  /* 0x0000000d020d1211 */ /* 0x000fe400010f1c04 */
[----:B------:R-:W-:Y:S01]  /*0830*/  @!P0 IADD3 R25, PT, PT, R5, R6, RZ ;  /* 0x0000000605198210 */ /* 0x000fe20007ffe0ff */
        /* <DEDUP_REMOVED lines=10> */
.L_x_72:
[----:B------:R-:W0:Y:S01]  /*08e0*/  LDC.64 R4, c[0x0][0x390] ;  /* 0x0000e400ff047b82 */ /* 0x000e220000000a00 */
[----:B------:R-:W1:Y:S07]  /*08f0*/  LDCU UR6, c[0x0][0x3ac] ;  /* 0x00007580ff0677ac */ /* 0x000e6e0008000800 */
[----:B------:R-:W2:Y:S08]  /*0900*/  LDC.64 R8, c[0x0][0x3a0] ;  /* 0x0000e800ff087b82 */ /* 0x000eb00000000a00 */
[----:B------:R-:W3:Y:S01]  /*0910*/  LDC.64 R10, c[0x0][0x398] ;  /* 0x0000e600ff0a7b82 */ /* 0x000ee20000000a00 */
[----:B0-----:R-:W-:-:S06]  /*0920*/  IMAD.WIDE.U32 R4, R3, 0x8, R4 ;  /* 0x0000000803047825 */ /* 0x001fcc00078e0004 */
[----:B------:R-:W4:Y:S01]  /*0930*/  LDG.E.64 R4, desc[UR4][R4.64] ;  /* 0x0000000404047981 */ /* 0x000f22000c1e1b00 */
[----:B------:R-:W-:Y:S01]  /*0940*/  MOV R6, RZ ;  /* 0x000000ff00067202 */ /* 0x000fe20000000f00 */
[----:B-1----:R-:W-:-:S04]  /*0950*/  IMAD R13, R3, UR6, R0 ;  /* 0x00000006030d7c24 */ /* 0x002fc8000f8e0200 */
[----:B--2---:R-:W-:Y:S01]  /*0960*/  IMAD.WIDE R2, R13, 0x8, R8 ;  /* 0x000000080d027825 */ /* 0x004fe200078e0208 */
[----:B----4-:R-:W-:-:S03]  /*0970*/  DADD R22, R4, R22 ;  /* 0x0000000004167229 */ /* 0x010fc60000000016 */
[----:B---3--:R-:W-:-:S04]  /*0980*/  IMAD.WIDE R4, R13, 0x8, R10 ;  /* 0x000000080d047825 */ /* 0x008fc800078e020a */
[----:B------:R-:W-:Y:S01]  /*0990*/  STG.E.64 desc[UR4][R2.64], R22 ;  /* 0x0000001602007986 */ /* 0x000fe2000c101b04 */
[----:B------:R-:W-:-:S06]  /*09a0*/  DSETP.GT.AND P0, PT, R22, RZ, PT ;  /* 0x000000ff1600722a */ /* 0x000fcc0003f04000 */
[----:B------:R-:W-:-:S06]  /*09b0*/  FSEL R7, RZ, 1.875, !P0 ;  /* 0x3ff00000ff077808 */ /* 0x000fcc0004000000 */
[----:B------:R-:W-:-:S07]  /*09c0*/  DMUL R6, R22, R6 ;  /* 0x0000000616067228 */ /* 0x000fce0000000000 */
[----:B------:R-:W-:Y:S01]  /*09d0*/  STG.E.64 desc[UR4][R4.64], R6 ;  /* 0x0000000604007986 */ /* 0x000fe2000c101b04 */
[----:B------:R-:W-:Y:S05]  /*09e0*/  EXIT ;  /* 0x000000000000794d */ /* 0x000fea0003800000 */
.L_x_76:
        /* <DEDUP_REMOVED lines=9> */
.L_x_102:


//--------------------- .text._Z19HiddenLayer_SigmoidPdS_S_S_S_iiii --------------------------
	.section	.text._Z19HiddenLayer_SigmoidPdS_S_S_S_iiii,"ax",@progbits
	.align	128
        .global         _Z19HiddenLayer_SigmoidPdS_S_S_S_iiii
        .type           _Z19HiddenLayer_SigmoidPdS_S_S_S_iiii,@function
        .size           _Z19HiddenLayer_SigmoidPdS_S_S_S_iiii,(.L_x_92 - _Z19HiddenLayer_SigmoidPdS_S_S_S_iiii)
        .other          _Z19HiddenLayer_SigmoidPdS_S_S_S_iiii,@"STO_CUDA_ENTRY STV_DEFAULT"
_Z19HiddenLayer_SigmoidPdS_S_S_S_iiii:
.text._Z19HiddenLayer_SigmoidPdS_S_S_S_iiii:
        /* <DEDUP_REMOVED lines=19> */
[----:B------:R-:W-:Y:S01]  /*0130*/  IMAD R5, R3, 0xc4, RZ ;  /* 0x000000c403057824 */ /* 0x000fe200078e02ff */
[----:B------:R-:W-:Y:S01]  /*0140*/  LOP3.LUT R4, R2, 0x7, RZ, 0xc0, !PT ;  /* 0x0000000702047812 */ /* 0x000fe200078ec0ff */
[----:B------:R-:W-:Y:S01]  /*0150*/  IMAD.MOV.U32 R6, RZ, RZ, RZ ;  /* 0x000000ffff067224 */ /* 0x000fe200078e00ff */
        /* <DEDUP_REMOVED lines=11> */
.L_x_79:
        /* <DEDUP_REMOVED lines=33> */
[----:B------:R-:W-:-:S05]  /*0420*/  VIADD R7, R7, 0x8 ;  /* 0x0000000807077836 */ /* 0x000fca0000000000 */
        /* <DEDUP_REMOVED lines=8> */
.L_x_78:
        /* <DEDUP_REMOVED lines=14> */
[----:B---3--:R-:W-:-:S04]  /*0590*/  IMAD.WIDE R12, R15, 0x8, R12 ;  /* 0x000000080f0c7825 */ /* 0x008fc800078e020c */
[----:B------:R-:W-:Y:S01]  /*05a0*/  IMAD.X R15, RZ, RZ, RZ, P1 ;  /* 0x000000ffff0f7224 */ /* 0x000fe200008e06ff */
[C---:B-1----:R-:W-:Y:S01]  /*05b0*/  LEA R26, P1, R4.reuse, UR6, 0x3 ;  /* 0x00000006041a7c11 */ /* 0x042fe2000f8218ff */
[----:B------:R-:W2:Y:S01]  /*05c0*/  LDG.E.64 R10, desc[UR4][R12.64] ;  /* 0x000000040c0a7981 */ /* 0x000ea2000c1e1b00 */
[----:B------:R-:W-:Y:S02]  /*05d0*/  IMAD.WIDE R28, R21, 0x8, R12 ;  /* 0x00000008151c7825 */ /* 0x000fe400078e020c */
[----:B------:R-:W-:-:S03]  /*05e0*/  LEA.HI.X R27, R4, UR7, R15, 0x3, P1 ;  /* 0x00000007041b7c11 */ /* 0x000fc600088f1c0f */
        /* <DEDUP_REMOVED lines=8> */
[----:B------:R-:W-:Y:S01]  /*0670*/  IADD3 R6, PT, PT, R6, 0x4, RZ ;  /* 0x0000000406067810 */ /* 0x000fe20007ffe0ff */
[----:B--2---:R-:W-:-:S08]  /*0680*/  DFMA R8, R8, R10, R22 ;  /* 0x0000000a0808722b */ /* 0x004fd00000000016 */
[----:B---3--:R-:W-:-:S08]  /*0690*/  DFMA R8, R12, R14, R8 ;  /* 0x0000000e0c08722b */ /* 0x008fd00000000008 */
[----:B----4-:R-:W-:-:S08]  /*06a0*/  DFMA R8, R16, R18, R8 ;  /* 0x000000121008722b */ /* 0x010fd00000000008 */
[----:B-----5:R-:W-:-:S11]  /*06b0*/  DFMA R22, R24, R20, R8 ;  /* 0x000000141816722b */ /* 0x020fd60000000008 */
.L_x_80:
[----:B------:R-:W-:Y:S05]  /*06c0*/  @!P0 BRA `(.L_x_77) ;  /* 0x0000000000848947 */ /* 0x000fea0003800000 */
[----:B------:R-:W-:Y:S01]  /*06d0*/  ISETP.NE.AND P1, PT, R7, 0x1, PT ;  /* 0x000000010700780c */ /* 0x000fe20003f25270 */
[----:B------:R-:W0:Y:S01]  /*06e0*/  LDC.64 R16, c[0x0][0x388] ;  /* 0x0000e200ff107b82 */ /* 0x000e220000000a00 */
[----:B------:R-:W-:-:S04]  /*06f0*/  LOP3.LUT R2, R2, 0x1, RZ, 0xc0, !PT ;  /* 0x0000000102027812 */ /* 0x000fc800078ec0ff */
[----:B------:R-:W-:-:S03]  /*0700*/  ISETP.NE.U32.AND P0, PT, R2, 0x1, PT ;  /* 0x000000010200780c */ /* 0x000fc60003f05070 */
[----:B------:R-:W1:Y:S04]  /*0710*/  LDC.64 R14, c[0x0][0x380] ;  /* 0x0000e000ff0e7b82 */ /* 0x000e680000000a00 */
[C---:B------:R-:W-:Y:S01]  /*0720*/  @P1 IMAD.IADD R19, R5.reuse, 0x1, R6 ;  /* 0x0000000105131824 */ /* 0x040fe200078e0206 */
[----:B------:R-:W-:-:S03]  /*0730*/  @P1 IADD3 R2, P2, PT, R5, R6, RZ ;  /* 0x0000000605021210 */ /* 0x000fc60007f5e0ff */
[----:B------:R-:W2:Y:S02]  /*0740*/  @P1 LDC R21, c[0x0][0x3ac] ;  /* 0x0000eb00ff151b82 */ /* 0x000ea40000000800 */
[----:B------:R-:W-:-:S06]  /*0750*/  @P1 IMAD.X R4, RZ, RZ, RZ, P2 ;  /* 0x000000ffff041224 */ /* 0x000fcc00010e06ff */
        /* <DEDUP_REMOVED lines=9> */
[----:B------:R-:W4:Y:S01]  /*07f0*/  @P1 LDG.E.64 R18, desc[UR4][R14.64] ;  /* 0x000000040e121981 */ /* 0x000f22000c1e1b00 */
[----:B------:R-:W-:Y:S01]  /*0800*/  @P1 IADD3 R6, PT, PT, R6, 0x2, RZ ;  /* 0x0000000206061810 */ /* 0x000fe20007ffe0ff */
[----:B------:R-:W-:Y:S01]  /*0810*/  @P1 IMAD.WIDE R20, R21, 0x8, R14 ;  /* 0x0000000815141825 */ /* 0x000fe200078e020e */
[----:B------:R-:W-:-:S03]  /*0820*/  @P1 LEA.HI.X R13, R2, R13, R4, 0x3, P2 ;  /* 0x0000000d020d1211 */ /* 0x000fc600010f1c04 */
[----:B------:R-:W-:Y:S02]  /*0830*/  @!P0 IMAD.IADD R25, R5, 0x1, R6 ;  /* 0x0000000105198824 */ /* 0x000fe400078e0206 */
        /* <DEDUP_REMOVED lines=10> */
.L_x_77:
[----:B------:R-:W0:Y:S02]  /*08e0*/  LDC.64 R10, c[0x0][0x390] ;  /* 0x0000e400ff0a7b82 */ /* 0x000e240000000a00 */
[----:B0-----:R-:W-:-:S06]  /*08f0*/  IMAD.WIDE.U32 R10, R3, 0x8, R10 ;  /* 0x00000008030a7825 */ /* 0x001fcc00078e000a */
[----:B------:R-:W2:Y:S01]  /*0900*/  LDG.E.64 R10, desc[UR4][R10.64] ;  /* 0x000000040a0a7981 */ /* 0x000ea2000c1e1b00 */
[----:B------:R-:W-:Y:S01]  /*0910*/  IMAD.MOV.U32 R6, RZ, RZ, 0x652b82fe ;  /* 0x652b82feff067424 */ /* 0x000fe200078e00ff */
[----:B------:R-:W-:Y:S01]  /*0920*/  MOV R7, 0x3ff71547 ;  /* 0x3ff7154700077802 */ /* 0x000fe20000000f00 */
[----:B------:R-:W-:Y:S01]  /*0930*/  UMOV UR6, 0xfefa39ef ;  /* 0xfefa39ef00067882 */ /* 0x000fe20000000000 */
[----:B------:R-:W-:Y:S01]  /*0940*/  UMOV UR7, 0x3fe62e42 ;  /* 0x3fe62e4200077882 */ /* 0x000fe20000000000 */
[----:B------:R-:W-:Y:S01]  /*0950*/  BSSY.RECONVERGENT B0, `(.L_x_81) ;  /* 0x000003b000007945 */ /* 0x000fe20003800200 */
[----:B--2---:R-:W-:-:S08]  /*0960*/  DADD R22, R10, R22 ;  /* 0x000000000a167229 */ /* 0x004fd00000000016 */
[----:B------:R-:W-:-:S08]  /*0970*/  DADD R4, RZ, -R22 ;  /* 0x00000000ff047229 */ /* 0x000fd00000000816 */
[----:B------:R-:W-:Y:S02]  /*0980*/  DFMA R6, R4, R6, 6.75539944105574400000e+15 ;  /* 0x433800000406742b */ /* 0x000fe40000000006 */
[----:B------:R-:W-:-:S06]  /*0990*/  FSETP.GEU.AND P0, PT, |R5|, 4.1917929649353027344, PT ;  /* 0x4086232b0500780b */ /* 0x000fcc0003f0e200 */
        /* <DEDUP_REMOVED lines=33> */
[C---:B------:R-:W-:Y:S01]  /*0bb0*/  DFMA R10, R8.reuse, R10, UR6 ;  /* 0x00000006080a7e2b */ /* 0x040fe2000800000a */
[----:B------:R-:W0:Y:S07]  /*0bc0*/  LDCU UR6, c[0x0][0x3ac] ;  /* 0x00007580ff0677ac */ /* 0x000e2e0008000800 */
[----:B------:R-:W-:-:S08]  /*0bd0*/  DFMA R10, R8, R10, 1 ;  /* 0x3ff00000080a742b */ /* 0x000fd0000000000a */
[----:B------:R-:W-:Y:S01]  /*0be0*/  DFMA R10, R8, R10, 1 ;  /* 0x3ff00000080a742b */ /* 0x000fe2000000000a */
[----:B0-----:R-:W-:-:S09]  /*0bf0*/  IMAD R0, R3, UR6, R0 ;  /* 0x0000000603007c24 */ /* 0x001fd2000f8e0200 */
[----:B------:R-:W-:Y:S01]  /*0c00*/  LEA R9, R6, R11, 0x14 ;  /* 0x0000000b06097211 */ /* 0x000fe200078ea0ff */
[----:B------:R-:W-:Y:S01]  /*0c10*/  IMAD.MOV.U32 R8, RZ, RZ, R10 ;  /* 0x000000ffff087224 */ /* 0x000fe200078e000a */
[----:B------:R-:W-:Y:S06]  /*0c20*/  @!P0 BRA `(.L_x_82) ;  /* 0x0000000000348947 */ /* 0x000fec0003800000 */
[----:B------:R-:W-:Y:S01]  /*0c30*/  FSETP.GEU.AND P1, PT, |R5|, 4.2275390625, PT ;  /* 0x408748000500780b */ /* 0x000fe20003f2e200 */
[C---:B------:R-:W-:Y:S02]  /*0c40*/  DADD R8, R4.reuse, +INF ;  /* 0x7ff0000004087429 */ /* 0x040fe40000000000 */
[----:B------:R-:W-:-:S08]  /*0c50*/  DSETP.GEU.AND P0, PT, R4, RZ, PT ;  /* 0x000000ff0400722a */ /* 0x000fd00003f0e000 */
[----:B------:R-:W-:Y:S02]  /*0c60*/  FSEL R8, R8, RZ, P0 ;  /* 0x000000ff08087208 */ /* 0x000fe40000000000 */
[----:B------:R-:W-:Y:S02]  /*0c70*/  @!P1 LEA.HI R2, R6, R6, RZ, 0x1 ;  /* 0x0000000606029211 */ /* 0x000fe400078f08ff */
[----:B------:R-:W-:Y:S02]  /*0c80*/  FSEL R9, R9, RZ, P0 ;  /* 0x000000ff09097208 */ /* 0x000fe40000000000 */
[----:B------:R-:W-:Y:S01]  /*0c90*/  @!P1 SHF.R.S32.HI R3, RZ, 0x1, R2 ;  /* 0x00000001ff039819 */ /* 0x000fe20000011402 */
[----:B------:R-:W-:-:S04]  /*0ca0*/  @!P1 IMAD.MOV.U32 R2, RZ, RZ, R10 ;  /* 0x000000ffff029224 */ /* 0x000fc800078e000a */
[----:B------:R-:W-:Y:S01]  /*0cb0*/  @!P1 IMAD.IADD R4, R6, 0x1, -R3 ;  /* 0x0000000106049824 */ /* 0x000fe200078e0a03 */
[----:B------:R-:W-:-:S04]  /*0cc0*/  @!P1 LEA R3, R3, R11, 0x14 ;  /* 0x0000000b03039211 */ /* 0x000fc800078ea0ff */
[----:B------:R-:W-:Y:S01]  /*0cd0*/  @!P1 LEA R5, R4, 0x3ff00000, 0x14 ;  /* 0x3ff0000004059811 */ /* 0x000fe200078ea0ff */
[----:B------:R-:W-:-:S06]  /*0ce0*/  @!P1 IMAD.MOV.U32 R4, RZ, RZ, RZ ;  /* 0x000000ffff049224 */ /* 0x000fcc00078e00ff */
[----:B------:R-:W-:-:S11]  /*0cf0*/  @!P1 DMUL R8, R2, R4 ;  /* 0x0000000402089228 */ /* 0x000fd60000000000 */
.L_x_82:
[----:B------:R-:W-:Y:S05]  /*0d00*/  BSYNC.RECONVERGENT B0 ;  /* 0x0000000000007941 */ /* 0x000fea0003800200 */
.L_x_81:
[----:B------:R-:W-:Y:S01]  /*0d10*/  DADD R10, R8, 1 ;  /* 0x3ff00000080a7429 */ /* 0x000fe20000000000 */
[----:B------:R-:W-:Y:S01]  /*0d20*/  BSSY.RECONVERGENT B0, `(.L_x_83) ;  /* 0x0000011000007945 */ /* 0x000fe20003800200 */
[----:B------:R-:W0:Y:S04]  /*0d30*/  LDC.64 R8, c[0x0][0x3a0] ;  /* 0x0000e800ff087b82 */ /* 0x000e280000000a00 */
[----:B------:R-:W1:Y:S04]  /*0d40*/  MUFU.RCP64H R5, R11 ;  /* 0x0000000b00057308 */ /* 0x000e680000001800 */
[----:B------:R-:W-:-:S04]  /*0d50*/  IADD3 R4, PT, PT, R11, 0x300402, RZ ;  /* 0x003004020b047810 */ /* 0x000fc80007ffe0ff */
[----:B------:R-:W-:Y:S02]  /*0d60*/  FSETP.GEU.AND P0, PT, |R4|, 5.8789094863358348022e-39, PT ;  /* 0x004004020400780b */ /* 0x000fe40003f0e200 */
[----:B-1----:R-:W-:-:S08]  /*0d70*/  DFMA R2, -R10, R4, 1 ;  /* 0x3ff000000a02742b */ /* 0x002fd00000000104 */
[----:B------:R-:W-:Y:S01]  /*0d80*/  DFMA R6, R2, R2, R2 ;  /* 0x000000020206722b */ /* 0x000fe20000000002 */
[----:B0-----:R-:W-:-:S05]  /*0d90*/  IMAD.WIDE R2, R0, 0x8, R8 ;  /* 0x0000000800027825 */ /* 0x001fca00078e0208 */
[----:B------:R0:W-:Y:S02]  /*0da0*/  STG.E.64 desc[UR4][R2.64], R22 ;  /* 0x0000001602007986 */ /* 0x0001e4000c101b04 */
[----:B------:R-:W-:-:S08]  /*0db0*/  DFMA R6, R4, R6, R4 ;  /* 0x000000060406722b */ /* 0x000fd00000000004 */
[----:B------:R-:W-:-:S08]  /*0dc0*/  DFMA R8, -R10, R6, 1 ;  /* 0x3ff000000a08742b */ /* 0x000fd00000000106 */
[----:B------:R-:W-:Y:S01]  /*0dd0*/  DFMA R6, R6, R8, R6 ;  /* 0x000000080606722b */ /* 0x000fe20000000006 */
[----:B0-----:R-:W-:Y:S10]  /*0de0*/  @P0 BRA `(.L_x_84) ;  /* 0x0000000000100947 */ /* 0x001ff40003800000 */
[----:B------:R-:W-:-:S05]  /*0df0*/  LOP3.LUT R2, R11, 0x7fffffff, RZ, 0xc0, !PT ;  /* 0x7fffffff0b027812 */ /* 0x000fca00078ec0ff */
[----:B------:R-:W-:Y:S01]  /*0e00*/  VIADD R8, R2, 0xfff00000 ;  /* 0xfff0000002087836 */ /* 0x000fe20000000000 */
[----:B------:R-:W-:-:S07]  /*0e10*/  MOV R2, 0xe30 ;  /* 0x00000e3000027802 */ /* 0x000fce0000000f00 */
[----:B------:R-:W-:Y:S05]  /*0e20*/  CALL.REL.NOINC `($__internal_2_$__cuda_sm20_dblrcp_rn_slowpath_v3) ;  /* 0x0000000000147944 */ /* 0x000fea0003c00000 */
.L_x_84:
[----:B------:R-:W-:Y:S05]  /*0e30*/  BSYNC.RECONVERGENT B0 ;  /* 0x0000000000007941 */ /* 0x000fea0003800200 */
.L_x_83:
[----:B------:R-:W0:Y:S02]  /*0e40*/  LDC.64 R2, c[0x0][0x398] ;  /* 0x0000e600ff027b82 */ /* 0x000e240000000a00 */
[----:B0-----:R-:W-:-:S05]  /*0e50*/  IMAD.WIDE R2, R0, 0x8, R2 ;  /* 0x0000000800027825 */ /* 0x001fca00078e0202 */
[----:B------:R-:W-:Y:S01]  /*0e60*/  STG.E.64 desc[UR4][R2.64], R6 ;  /* 0x0000000602007986 */ /* 0x000fe2000c101b04 */
[----:B------:R-:W-:Y:S05]  /*0e70*/  EXIT ;  /* 0x000000000000794d */ /* 0x000fea0003800000 */
        .weak           $__internal_2_$__cuda_sm20_dblrcp_rn_slowpath_v3
        .type           $__internal_2_$__cuda_sm20_dblrcp_rn_slowpath_v3,@function
        .size           $__internal_2_$__cuda_sm20_dblrcp_rn_slowpath_v3,(.L_x_92 - $__internal_2_$__cuda_sm20_dblrcp_rn_slowpath_v3)
$__internal_2_$__cuda_sm20_dblrcp_rn_slowpath_v3:
[----:B------:R-:W-:Y:S01]  /*0e80*/  MOV R4, R10 ;  /* 0x0000000a00047202 */ /* 0x000fe20000000f00 */
[----:B------:R-:W-:Y:S01]  /*0e90*/  IMAD.MOV.U32 R5, RZ, RZ, R11 ;  /* 0x000000ffff057224 */ /* 0x000fe200078e000b */
[----:B------:R-:W-:Y:S05]  /*0ea0*/  BSSY.RECONVERGENT B1, `(.L_x_85) ;  /* 0x0000024000017945 */ /* 0x000fea0003800200 */
[----:B------:R-:W-:-:S14]  /*0eb0*/  DSETP.GTU.AND P0, PT, |R4|, +INF , PT ;  /* 0x7ff000000400742a */ /* 0x000fdc0003f0c200 */
[----:B------:R-:W-:Y:S05]  /*0ec0*/  @P0 BRA `(.L_x_86) ;  /* 0x00000000007c0947 */ /* 0x000fea0003800000 */
[----:B------:R-:W-:-:S04]  /*0ed0*/  LOP3.LUT R10, R11, 0x7fffffff, RZ, 0xc0, !PT ;  /* 0x7fffffff0b0a7812 */ /* 0x000fc800078ec0ff */
[----:B------:R-:W-:-:S04]  /*0ee0*/  IADD3 R3, PT, PT, R10, -0x1, RZ ;  /* 0xffffffff0a037810 */ /* 0x000fc80007ffe0ff */
[----:B------:R-:W-:-:S13]  /*0ef0*/  ISETP.GE.U32.AND P0, PT, R3, 0x7fefffff, PT ;  /* 0x7fefffff0300780c */ /* 0x000fda0003f06070 */
[----:B------:R-:W-:Y:S01]  /*0f00*/  @P0 LOP3.LUT R7, R5, 0x7ff00000, RZ, 0x3c, !PT ;  /* 0x7ff0000005070812 */ /* 0x000fe200078e3cff */
[----:B------:R-:W-:Y:S01]  /*0f10*/  @P0 IMAD.MOV.U32 R6, RZ, RZ, RZ ;  /* 0x000000ffff060224 */ /* 0x000fe200078e00ff */
[----:B------:R-:W-:Y:S06]  /*0f20*/  @P0 BRA `(.L_x_87) ;  /* 0x00000000006c0947 */ /* 0x000fec0003800000 */
[----:B------:R-:W-:-:S13]  /*0f30*/  ISETP.GE.U32.AND P0, PT, R10, 0x1000001, PT ;  /* 0x010000010a00780c */ /* 0x000fda0003f06070 */
[----:B------:R-:W-:Y:S05]  /*0f40*/  @!P0 BRA `(.L_x_88) ;  /* 0x0000000000348947 */ /* 0x000fea0003800000 */
[----:B------:R-:W-:Y:S01]  /*0f50*/  IADD3 R7, PT, PT, R5, -0x3fe00000, RZ ;  /* 0xc020000005077810 */ /* 0x000fe20007ffe0ff */
[----:B------:R-:W-:-:S03]  /*0f60*/  IMAD.MOV.U32 R6, RZ, RZ, R4 ;  /* 0x000000ffff067224 */ /* 0x000fc600078e0004 */
[----:B------:R-:W0:Y:S03]  /*0f70*/  MUFU.RCP64H R9, R7 ;  /* 0x0000000700097308 */ /* 0x000e260000001800 */
[----:B0-----:R-:W-:-:S08]  /*0f80*/  DFMA R10, -R6, R8, 1 ;  /* 0x3ff00000060a742b */ /* 0x001fd00000000108 */
[----:B------:R-:W-:-:S08]  /*0f90*/  DFMA R10, R10, R10, R10 ;  /* 0x0000000a0a0a722b */ /* 0x000fd0000000000a */
[----:B------:R-:W-:-:S08]  /*0fa0*/  DFMA R10, R8, R10, R8 ;  /* 0x0000000a080a722b */ /* 0x000fd00000000008 */
[----:B------:R-:W-:-:S08]  /*0fb0*/  DFMA R8, -R6, R10, 1 ;  /* 0x3ff000000608742b */ /* 0x000fd0000000010a */
[----:B------:R-:W-:-:S08]  /*0fc0*/  DFMA R8, R10, R8, R10 ;  /* 0x000000080a08722b */ /* 0x000fd0000000000a */
[----:B------:R-:W-:-:S08]  /*0fd0*/  DMUL R8, R8, 2.2250738585072013831e-308 ;  /* 0x0010000008087828 */ /* 0x000fd00000000000 */
[----:B------:R-:W-:-:S08]  /*0fe0*/  DFMA R4, -R4, R8, 1 ;  /* 0x3ff000000404742b */ /* 0x000fd00000000108 */
[----:B------:R-:W-:-:S08]  /*0ff0*/  DFMA R4, R4, R4, R4 ;  /* 0x000000040404722b */ /* 0x000fd00000000004 */
[----:B------:R-:W-:Y:S01]  /*1000*/  DFMA R6, R8, R4, R8 ;  /* 0x000000040806722b */ /* 0x000fe20000000008 */
[----:B------:R-:W-:Y:S10]  /*1010*/  BRA `(.L_x_87) ;  /* 0x0000000000307947 */ /* 0x000ff40003800000 */
.L_x_88:
[----:B------:R-:W-:Y:S01]  /*1020*/  DMUL R4, R4, 8.11296384146066816958e+31 ;  /* 0x4690000004047828 */ /* 0x000fe20000000000 */
[----:B------:R-:W-:-:S05]  /*1030*/  MOV R6, R8 ;  /* 0x0000000800067202 */ /* 0x000fca0000000f00 */
[----:B------:R-:W0:Y:S02]  /*1040*/  MUFU.RCP64H R7, R5 ;  /* 0x0000000500077308 */ /* 0x000e240000001800 */
[----:B0-----:R-:W-:-:S08]  /*1050*/  DFMA R8, -R4, R6, 1 ;  /* 0x3ff000000408742b */ /* 0x001fd00000000106 */
[----:B------:R-:W-:-:S08]  /*1060*/  DFMA R8, R8, R8, R8 ;  /* 0x000000080808722b */ /* 0x000fd00000000008 */
[----:B------:R-:W-:-:S08]  /*1070*/  DFMA R8, R6, R8, R6 ;  /* 0x000000080608722b */ /* 0x000fd00000000006 */
[----:B------:R-:W-:-:S08]  /*1080*/  DFMA R6, -R4, R8, 1 ;  /* 0x3ff000000406742b */ /* 0x000fd00000000108 */
[----:B------:R-:W-:-:S08]  /*1090*/  DFMA R6, R8, R6, R8 ;  /* 0x000000060806722b */ /* 0x000fd00000000008 */
[----:B------:R-:W-:Y:S01]  /*10a0*/  DMUL R6, R6, 8.11296384146066816958e+31 ;  /* 0x4690000006067828 */ /* 0x000fe20000000000 */
[----:B------:R-:W-:Y:S10]  /*10b0*/  BRA `(.L_x_87) ;  /* 0x0000000000087947 */ /* 0x000ff40003800000 */
.L_x_86:
[----:B------:R-:W-:Y:S01]  /*10c0*/  LOP3.LUT R7, R5, 0x80000, RZ, 0xfc, !PT ;  /* 0x0008000005077812 */ /* 0x000fe200078efcff */
[----:B------:R-:W-:-:S07]  /*10d0*/  IMAD.MOV.U32 R6, RZ, RZ, R4 ;  /* 0x000000ffff067224 */ /* 0x000fce00078e0004 */
.L_x_87:
[----:B------:R-:W-:Y:S05]  /*10e0*/  BSYNC.RECONVERGENT B1 ;  /* 0x0000000000017941 */ /* 0x000fea0003800200 */
.L_x_85:
[----:B------:R-:W-:-:S04]  /*10f0*/  MOV R3, 0x0 ;  /* 0x0000000000037802 */ /* 0x000fc80000000f00 */
[----:B------:R-:W-:Y:S05]  /*1100*/  RET.REL.NODEC R2 `(_Z19HiddenLayer_SigmoidPdS_S_S_S_iiii) ;  /* 0xffffffec02bc7950 */ /* 0x000fea0003c3ffff */
.L_x_89:
        /* <DEDUP_REMOVED lines=15> */
.L_x_92:


//--------------------- .nv.shared.reserved.0     --------------------------
	.section	.nv.shared.reserved.0,"aw",@nobits
	.weak		__nv_reservedSMEM_offset_0_alias
	.size		__nv_reservedSMEM_offset_0_alias, 0, 64
	.other		__nv_reservedSMEM_offset_0_alias,@"STO_CUDA_RESERVED_SHARED STV_DEFAULT"
__nv_reservedSMEM_offset_0_alias:
	.zero		0
	.zero		64


//--------------------- .nv.constant0._Z9update_WbPdS_idii --------------------------
	.section	.nv.constant0._Z9update_WbPdS_idii,"a",@progbits
	.sectionflags	@""
	.align	4
.nv.constant0._Z9update_WbPdS_idii:
	.zero		936


//--------------------- .nv.constant0._Z13Back_dZ1_ReLUPdS_S_S_iii --------------------------
	.section	.nv.constant0._Z13Back_dZ1_ReLUPdS_S_S_iii,"a",@progbits
	.sectionflags	@""
	.align	4
.nv.constant0._Z13Back_dZ1_ReLUPdS_S_S_iii:
	.zero		940


//--------------------- .nv.constant0._Z16Back_dZ1_SigmoidPdS_S_S_iii --------------------------
	.section	.nv.constant0._Z16Back_dZ1_SigmoidPdS_S_S_iii,"a",@progbits
	.sectionflags	@""
	.align	4
.nv.constant0._Z16Back_dZ1_SigmoidPdS_S_S_iii:
	.zero		940


//--------------------- .nv.constant0._Z8Back_dA1PdS_S_iiii --------------------------
	.section	.nv.constant0._Z8Back_dA1PdS_S_iiii,"a",@progbits
	.sectionflags	@""
	.align	4
.nv.constant0._Z8Back_dA1PdS_S_iiii:
	.zero		936


//--------------------- .nv.constant0._Z7Back_dbPdS_iii --------------------------
	.section	.nv.constant0._Z7Back_dbPdS_iii,"a",@progbits
	.sectionflags	@""
	.align	4
.nv.constant0._Z7Back_dbPdS_iii:
	.zero		924


//--------------------- .nv.constant0._Z7Back_dWPdS_S_iiii --------------------------
	.section	.nv.constant0._Z7Back_dWPdS_S_iiii,"a",@progbits
	.sectionflags	@""
	.align	4
.nv.constant0._Z7Back_dWPdS_S_iiii:
	.zero		936


//--------------------- .nv.constant0._Z8Back_dZ2PdPiS_iii --------------------------
	.section	.nv.constant0._Z8Back_dZ2PdPiS_iii,"a",@progbits
	.sectionflags	@""
	.align	4
.nv.constant0._Z8Back_dZ2PdPiS_iii:
	.zero		932


//--------------------- .nv.constant0._Z7SoftmaxPdS_Piiii --------------------------
	.section	.nv.constant0._Z7SoftmaxPdS_Piiii,"a",@progbits
	.sectionflags	@""
	.align	4
.nv.constant0._Z7SoftmaxPdS_Piiii:
	.zero		932


//--------------------- .nv.constant0._Z11OutputLayerPdS_S_S_iiii --------------------------
	.section	.nv.constant0._Z11OutputLayerPdS_S_S_iiii,"a",@progbits
	.sectionflags	@""
	.align	4
.nv.constant0._Z11OutputLayerPdS_S_S_iiii:
	.zero		944


//--------------------- .nv.constant0._Z16HiddenLayer_ReLUPdS_S_S_S_iiii --------------------------
	.section	.nv.constant0._Z16HiddenLayer_ReLUPdS_S_S_S_iiii,"a",@progbits
	.sectionflags	@""
	.align	4
.nv.constant0._Z16HiddenLayer_ReLUPdS_S_S_S_iiii:
	.zero		952


//--------------------- .nv.constant0._Z19HiddenLayer_SigmoidPdS_S_S_S_iiii --------------------------
	.section	.nv.constant0._Z19HiddenLayer_SigmoidPdS_S_S_S_iiii,"a",@progbits
	.sectionflags	@""
	.align	4
.nv.constant0._Z19HiddenLayer_SigmoidPdS_S_S_S_iiii:
	.zero		952


//--------------------- SYMBOLS --------------------------

	.type		.nv.reservedSmem.offset0,@object
	.size		.nv.reservedSmem.offset0,0x4
